//
// Generated by NVIDIA NVVM Compiler
//
// Compiler Build ID: CL-36424714
// Cuda compilation tools, release 13.0, V13.0.88
// Based on NVVM 20.0.0
//

.version 9.0
.target sm_100
.address_size 64

.extern .func  (.param .b32 func_retval0) vprintf
(
	.param .b64 vprintf_param_0,
	.param .b64 vprintf_param_1
)
;
.global .align 1 .b8 $str[11] = {32, 40, 37, 100, 44, 32, 37, 100, 41, 10};
.extern .shared .align 16 .b8 shared_data[];

.entry _Z11CalPCC_CUDAiiPKiiiPfS1_(
	.param .u32 _Z11CalPCC_CUDAiiPKiiiPfS1__param_0,
	.param .u32 _Z11CalPCC_CUDAiiPKiiiPfS1__param_1,
	.param .u64 .ptr .align 1 _Z11CalPCC_CUDAiiPKiiiPfS1__param_2,
	.param .u32 _Z11CalPCC_CUDAiiPKiiiPfS1__param_3,
	.param .u32 _Z11CalPCC_CUDAiiPKiiiPfS1__param_4,
	.param .u64 .ptr .align 1 _Z11CalPCC_CUDAiiPKiiiPfS1__param_5,
	.param .u64 .ptr .align 1 _Z11CalPCC_CUDAiiPKiiiPfS1__param_6
)
{
	.local .align 8 .b8 	__local_depot0[8];
	.reg .b64 	%SP;
	.reg .b64 	%SPL;
	.reg .pred 	%p<19>;
	.reg .b32 	%r<97>;
	.reg .b32 	%f<138>;
	.reg .b64 	%rd<44>;
	.reg .b64 	%fd<4>;

	mov.u64 	%SPL, __local_depot0;
	cvta.local.u64 	%SP, %SPL;
	ld.param.u32 	%r33, [_Z11CalPCC_CUDAiiPKiiiPfS1__param_0];
	ld.param.u32 	%r34, [_Z11CalPCC_CUDAiiPKiiiPfS1__param_1];
	ld.param.u64 	%rd7, [_Z11CalPCC_CUDAiiPKiiiPfS1__param_2];
	ld.param.u32 	%r36, [_Z11CalPCC_CUDAiiPKiiiPfS1__param_3];
	ld.param.u32 	%r35, [_Z11CalPCC_CUDAiiPKiiiPfS1__param_4];
	ld.param.u64 	%rd8, [_Z11CalPCC_CUDAiiPKiiiPfS1__param_5];
	cvta.to.global.u64 	%rd1, %rd8;
	cvta.to.global.u64 	%rd2, %rd7;
	mov.u32 	%r37, %ctaid.y;
	mov.u32 	%r38, %nctaid.x;
	mov.u32 	%r39, %ctaid.x;
	mad.lo.s32 	%r40, %r37, %r38, %r39;
	mov.u32 	%r41, %ntid.x;
	mov.u32 	%r42, %ntid.y;
	mov.u32 	%r43, %tid.y;
	mov.u32 	%r44, %tid.x;
	mad.lo.s32 	%r45, %r40, %r42, %r43;
	mad.lo.s32 	%r1, %r45, %r41, %r44;
	mul.lo.s32 	%r2, %r35, %r36;
	setp.ge.s32 	%p3, %r1, %r2;
	@%p3 bra 	$L__BB0_23;
	min.s32 	%r46, %r33, %r34;
	setp.gt.s32 	%p1, %r46, 0;
	setp.lt.s32 	%p4, %r46, 1;
	mov.f32 	%f116, 0f00000000;
	@%p4 bra 	$L__BB0_7;
	neg.s32 	%r87, %r1;
	add.s32 	%r4, %r34, -1;
	rem.s32 	%r48, %r1, %r35;
	max.s32 	%r49, %r48, %r35;
	sub.s32 	%r5, %r49, %r48;
	mov.f32 	%f116, 0f00000000;
	mov.b32 	%r89, 0;
	mov.u32 	%r88, %r1;
$L__BB0_3:
	max.s32 	%r51, %r88, %r2;
	add.s32 	%r52, %r51, %r87;
	mad.lo.s32 	%r9, %r89, %r35, %r1;
	min.u32 	%r53, %r52, %r5;
	min.u32 	%r54, %r53, %r4;
	setp.eq.s32 	%p5, %r5, %r54;
	setp.eq.s32 	%p6, %r52, %r54;
	or.pred  	%p2, %p5, %p6;
	mov.b32 	%r90, 0;
$L__BB0_4:
	@%p2 bra 	$L__BB0_23;
	add.s32 	%r55, %r9, %r90;
	mul.wide.s32 	%rd9, %r55, 4;
	add.s64 	%rd10, %rd2, %rd9;
	ld.global.u32 	%r56, [%rd10];
	cvt.rn.f32.s32 	%f36, %r56;
	add.f32 	%f116, %f116, %f36;
	add.s32 	%r90, %r90, 1;
	setp.ne.s32 	%p7, %r90, %r34;
	@%p7 bra 	$L__BB0_4;
	add.s32 	%r89, %r89, 1;
	add.s32 	%r88, %r88, %r35;
	sub.s32 	%r87, %r87, %r35;
	setp.ne.s32 	%p8, %r89, %r33;
	@%p8 bra 	$L__BB0_3;
$L__BB0_7:
	mul.lo.s32 	%r57, %r34, %r33;
	cvt.rn.f32.s32 	%f38, %r57;
	div.rn.f32 	%f5, %f116, %f38;
	mov.f32 	%f134, 0f00000000;
	not.pred 	%p9, %p1;
	mov.f32 	%f135, %f134;
	@%p9 bra 	$L__BB0_21;
	and.b32  	%r15, %r34, 7;
	and.b32  	%r16, %r34, 3;
	and.b32  	%r17, %r34, 2147483640;
	and.b32  	%r18, %r34, 1;
	neg.s32 	%r19, %r17;
	mov.f32 	%f135, 0f00000000;
	mov.b32 	%r91, 0;
	mov.f32 	%f134, %f135;
$L__BB0_9:
	setp.lt.u32 	%p10, %r34, 8;
	mad.lo.s32 	%r21, %r91, %r35, %r1;
	mul.lo.s32 	%r22, %r91, %r34;
	mov.b32 	%r95, 0;
	@%p10 bra 	$L__BB0_12;
	mul.wide.u32 	%rd11, %r22, 4;
	add.s64 	%rd12, %rd1, %rd11;
	add.s64 	%rd43, %rd12, 16;
	mov.u32 	%r92, %r21;
	mov.u32 	%r93, %r19;
$L__BB0_11:
	.pragma "nounroll";
	mul.wide.s32 	%rd13, %r92, 4;
	add.s64 	%rd14, %rd2, %rd13;
	ld.global.u32 	%r60, [%rd14];
	cvt.rn.f32.s32 	%f41, %r60;
	sub.f32 	%f42, %f41, %f5;
	fma.rn.f32 	%f43, %f42, %f42, %f134;
	ld.global.f32 	%f44, [%rd43+-16];
	fma.rn.f32 	%f45, %f44, %f42, %f135;
	ld.global.u32 	%r61, [%rd14+4];
	cvt.rn.f32.s32 	%f46, %r61;
	sub.f32 	%f47, %f46, %f5;
	fma.rn.f32 	%f48, %f47, %f47, %f43;
	ld.global.f32 	%f49, [%rd43+-12];
	fma.rn.f32 	%f50, %f49, %f47, %f45;
	ld.global.u32 	%r62, [%rd14+8];
	cvt.rn.f32.s32 	%f51, %r62;
	sub.f32 	%f52, %f51, %f5;
	fma.rn.f32 	%f53, %f52, %f52, %f48;
	ld.global.f32 	%f54, [%rd43+-8];
	fma.rn.f32 	%f55, %f54, %f52, %f50;
	ld.global.u32 	%r63, [%rd14+12];
	cvt.rn.f32.s32 	%f56, %r63;
	sub.f32 	%f57, %f56, %f5;
	fma.rn.f32 	%f58, %f57, %f57, %f53;
	ld.global.f32 	%f59, [%rd43+-4];
	fma.rn.f32 	%f60, %f59, %f57, %f55;
	ld.global.u32 	%r64, [%rd14+16];
	cvt.rn.f32.s32 	%f61, %r64;
	sub.f32 	%f62, %f61, %f5;
	fma.rn.f32 	%f63, %f62, %f62, %f58;
	ld.global.f32 	%f64, [%rd43];
	fma.rn.f32 	%f65, %f64, %f62, %f60;
	ld.global.u32 	%r65, [%rd14+20];
	cvt.rn.f32.s32 	%f66, %r65;
	sub.f32 	%f67, %f66, %f5;
	fma.rn.f32 	%f68, %f67, %f67, %f63;
	ld.global.f32 	%f69, [%rd43+4];
	fma.rn.f32 	%f70, %f69, %f67, %f65;
	ld.global.u32 	%r66, [%rd14+24];
	cvt.rn.f32.s32 	%f71, %r66;
	sub.f32 	%f72, %f71, %f5;
	fma.rn.f32 	%f73, %f72, %f72, %f68;
	ld.global.f32 	%f74, [%rd43+8];
	fma.rn.f32 	%f75, %f74, %f72, %f70;
	ld.global.u32 	%r67, [%rd14+28];
	cvt.rn.f32.s32 	%f76, %r67;
	sub.f32 	%f77, %f76, %f5;
	fma.rn.f32 	%f134, %f77, %f77, %f73;
	ld.global.f32 	%f78, [%rd43+12];
	fma.rn.f32 	%f135, %f78, %f77, %f75;
	add.s32 	%r93, %r93, 8;
	add.s32 	%r92, %r92, 8;
	add.s64 	%rd43, %rd43, 32;
	setp.ne.s32 	%p11, %r93, 0;
	mov.u32 	%r95, %r17;
	@%p11 bra 	$L__BB0_11;
$L__BB0_12:
	setp.eq.s32 	%p12, %r15, 0;
	@%p12 bra 	$L__BB0_20;
	add.s32 	%r68, %r15, -1;
	setp.lt.u32 	%p13, %r68, 3;
	@%p13 bra 	$L__BB0_15;
	add.s32 	%r69, %r21, %r95;
	mul.wide.s32 	%rd15, %r69, 4;
	add.s64 	%rd16, %rd2, %rd15;
	ld.global.u32 	%r70, [%rd16];
	cvt.rn.f32.s32 	%f80, %r70;
	sub.f32 	%f81, %f80, %f5;
	fma.rn.f32 	%f82, %f81, %f81, %f134;
	add.s32 	%r71, %r95, %r22;
	mul.wide.u32 	%rd17, %r71, 4;
	add.s64 	%rd18, %rd1, %rd17;
	ld.global.f32 	%f83, [%rd18];
	fma.rn.f32 	%f84, %f83, %f81, %f135;
	ld.global.u32 	%r72, [%rd16+4];
	cvt.rn.f32.s32 	%f85, %r72;
	sub.f32 	%f86, %f85, %f5;
	fma.rn.f32 	%f87, %f86, %f86, %f82;
	cvt.u64.u32 	%rd19, %r22;
	cvt.u64.u32 	%rd20, %r95;
	add.s64 	%rd21, %rd20, %rd19;
	shl.b64 	%rd22, %rd21, 2;
	add.s64 	%rd23, %rd1, %rd22;
	ld.global.f32 	%f88, [%rd23+4];
	fma.rn.f32 	%f89, %f88, %f86, %f84;
	ld.global.u32 	%r73, [%rd16+8];
	cvt.rn.f32.s32 	%f90, %r73;
	sub.f32 	%f91, %f90, %f5;
	fma.rn.f32 	%f92, %f91, %f91, %f87;
	ld.global.f32 	%f93, [%rd23+8];
	fma.rn.f32 	%f94, %f93, %f91, %f89;
	ld.global.u32 	%r74, [%rd16+12];
	cvt.rn.f32.s32 	%f95, %r74;
	sub.f32 	%f96, %f95, %f5;
	fma.rn.f32 	%f134, %f96, %f96, %f92;
	ld.global.f32 	%f97, [%rd23+12];
	fma.rn.f32 	%f135, %f97, %f96, %f94;
	add.s32 	%r95, %r95, 4;
$L__BB0_15:
	setp.eq.s32 	%p14, %r16, 0;
	@%p14 bra 	$L__BB0_20;
	setp.eq.s32 	%p15, %r16, 1;
	@%p15 bra 	$L__BB0_18;
	add.s32 	%r75, %r21, %r95;
	mul.wide.s32 	%rd24, %r75, 4;
	add.s64 	%rd25, %rd2, %rd24;
	ld.global.u32 	%r76, [%rd25];
	cvt.rn.f32.s32 	%f99, %r76;
	sub.f32 	%f100, %f99, %f5;
	fma.rn.f32 	%f101, %f100, %f100, %f134;
	add.s32 	%r77, %r95, %r22;
	mul.wide.u32 	%rd26, %r77, 4;
	add.s64 	%rd27, %rd1, %rd26;
	ld.global.f32 	%f102, [%rd27];
	fma.rn.f32 	%f103, %f102, %f100, %f135;
	ld.global.u32 	%r78, [%rd25+4];
	cvt.rn.f32.s32 	%f104, %r78;
	sub.f32 	%f105, %f104, %f5;
	fma.rn.f32 	%f134, %f105, %f105, %f101;
	cvt.u64.u32 	%rd28, %r22;
	cvt.u64.u32 	%rd29, %r95;
	add.s64 	%rd30, %rd29, %rd28;
	shl.b64 	%rd31, %rd30, 2;
	add.s64 	%rd32, %rd1, %rd31;
	ld.global.f32 	%f106, [%rd32+4];
	fma.rn.f32 	%f135, %f106, %f105, %f103;
	add.s32 	%r95, %r95, 2;
$L__BB0_18:
	setp.eq.s32 	%p16, %r18, 0;
	@%p16 bra 	$L__BB0_20;
	add.s32 	%r79, %r21, %r95;
	mul.wide.s32 	%rd33, %r79, 4;
	add.s64 	%rd34, %rd2, %rd33;
	ld.global.u32 	%r80, [%rd34];
	cvt.rn.f32.s32 	%f107, %r80;
	sub.f32 	%f108, %f107, %f5;
	fma.rn.f32 	%f134, %f108, %f108, %f134;
	add.s32 	%r81, %r95, %r22;
	mul.wide.u32 	%rd35, %r81, 4;
	add.s64 	%rd36, %rd1, %rd35;
	ld.global.f32 	%f109, [%rd36];
	fma.rn.f32 	%f135, %f109, %f108, %f135;
$L__BB0_20:
	add.s32 	%r91, %r91, 1;
	setp.ne.s32 	%p17, %r91, %r33;
	@%p17 bra 	$L__BB0_9;
$L__BB0_21:
	ld.param.u64 	%rd42, [_Z11CalPCC_CUDAiiPKiiiPfS1__param_6];
	sqrt.rn.f32 	%f110, %f134;
	cvta.to.global.u64 	%rd37, %rd42;
	ld.global.f32 	%f111, [%rd37];
	sqrt.rn.f32 	%f112, %f111;
	mul.f32 	%f113, %f110, %f112;
	div.rn.f32 	%f114, %f135, %f113;
	cvt.f64.f32 	%fd1, %f114;
	add.f64 	%fd2, %fd1, 0dBFF0000000000000;
	abs.f64 	%fd3, %fd2;
	setp.geu.f64 	%p18, %fd3, 0d3EB0C6F7A0B5ED8D;
	@%p18 bra 	$L__BB0_23;
	div.s32 	%r82, %r1, %r35;
	mul.lo.s32 	%r83, %r82, %r35;
	sub.s32 	%r84, %r1, %r83;
	add.u64 	%rd38, %SP, 0;
	add.u64 	%rd39, %SPL, 0;
	st.local.v2.u32 	[%rd39], {%r82, %r84};
	mov.u64 	%rd40, $str;
	cvta.global.u64 	%rd41, %rd40;
	{ // callseq 0, 0
	.param .b64 param0;
	st.param.b64 	[param0], %rd41;
	.param .b64 param1;
	st.param.b64 	[param1], %rd38;
	.param .b32 retval0;
	call.uni (retval0), 
	vprintf, 
	(
	param0, 
	param1
	);
	ld.param.b32 	%r85, [retval0];
	} // callseq 0
$L__BB0_23:
	ret;

}
.entry _Z14CalSource_CUDAPKiiiPfS1_(
	.param .u64 .ptr .align 1 _Z14CalSource_CUDAPKiiiPfS1__param_0,
	.param .u32 _Z14CalSource_CUDAPKiiiPfS1__param_1,
	.param .u32 _Z14CalSource_CUDAPKiiiPfS1__param_2,
	.param .u64 .ptr .align 1 _Z14CalSource_CUDAPKiiiPfS1__param_3,
	.param .u64 .ptr .align 1 _Z14CalSource_CUDAPKiiiPfS1__param_4
)
{
	.reg .pred 	%p<13>;
	.reg .b32 	%r<50>;
	.reg .b32 	%f<16>;
	.reg .b64 	%rd<11>;

	ld.param.u64 	%rd2, [_Z14CalSource_CUDAPKiiiPfS1__param_0];
	ld.param.u32 	%r14, [_Z14CalSource_CUDAPKiiiPfS1__param_1];
	ld.param.u32 	%r15, [_Z14CalSource_CUDAPKiiiPfS1__param_2];
	ld.param.u64 	%rd3, [_Z14CalSource_CUDAPKiiiPfS1__param_3];
	ld.param.u64 	%rd4, [_Z14CalSource_CUDAPKiiiPfS1__param_4];
	mul.lo.s32 	%r1, %r15, %r14;
	add.s32 	%r2, %r1, 1;
	mov.u32 	%r16, %ctaid.y;
	mov.u32 	%r17, %nctaid.x;
	mul.lo.s32 	%r18, %r16, %r17;
	mov.u32 	%r20, %ctaid.x;
	mov.u32 	%r22, %tid.y;
	mov.u32 	%r23, %ntid.x;
	mov.u32 	%r24, %tid.x;
	mad.lo.s32 	%r3, %r22, %r23, %r24;
	setp.gt.s32 	%p1, %r3, %r1;
	neg.s32 	%r25, %r20;
	setp.ne.s32 	%p2, %r18, %r25;
	or.pred  	%p3, %p1, %p2;
	@%p3 bra 	$L__BB1_17;
	shl.b32 	%r26, %r1, 2;
	mov.u32 	%r27, shared_data;
	add.s32 	%r4, %r27, %r26;
	setp.ne.s32 	%p4, %r3, %r1;
	@%p4 bra 	$L__BB1_3;
	mov.b32 	%r46, 0;
	st.shared.u32 	[%r4], %r46;
	bra.uni 	$L__BB1_17;
$L__BB1_3:
	cvta.to.global.u64 	%rd5, %rd2;
	mul.wide.u32 	%rd6, %r3, 4;
	add.s64 	%rd1, %rd5, %rd6;
	ld.global.u32 	%r28, [%rd1];
	shl.b32 	%r29, %r3, 2;
	add.s32 	%r5, %r27, %r29;
	st.shared.u32 	[%r5], %r28;
	bar.sync 	0;
	shr.u32 	%r49, %r2, 1;
	setp.lt.u32 	%p5, %r2, 4;
	@%p5 bra 	$L__BB1_8;
	mov.u32 	%r47, %r49;
$L__BB1_5:
	setp.ge.u32 	%p6, %r3, %r47;
	mov.b32 	%r48, 0;
	@%p6 bra 	$L__BB1_7;
	shl.b32 	%r32, %r47, 2;
	add.s32 	%r33, %r5, %r32;
	ld.shared.u32 	%r34, [%r33];
	ld.shared.u32 	%r35, [%r5];
	add.s32 	%r48, %r35, %r34;
$L__BB1_7:
	st.shared.u32 	[%r5], %r48;
	bar.sync 	0;
	add.s32 	%r36, %r47, 1;
	shr.u32 	%r10, %r36, 1;
	setp.gt.u32 	%p7, %r47, 2;
	mov.u32 	%r47, %r10;
	@%p7 bra 	$L__BB1_5;
$L__BB1_8:
	setp.ne.s32 	%p8, %r3, 0;
	@%p8 bra 	$L__BB1_10;
	ld.shared.v2.u32 	{%r37, %r38}, [shared_data];
	add.s32 	%r39, %r37, %r38;
	st.shared.u32 	[shared_data], %r39;
$L__BB1_10:
	setp.lt.u32 	%p9, %r2, 4;
	bar.sync 	0;
	ld.shared.u32 	%r40, [shared_data];
	cvt.rn.f32.s32 	%f3, %r40;
	cvt.rn.f32.s32 	%f4, %r1;
	div.rn.f32 	%f5, %f3, %f4;
	ld.global.u32 	%r41, [%rd1];
	cvt.rn.f32.s32 	%f6, %r41;
	sub.f32 	%f7, %f6, %f5;
	cvta.to.global.u64 	%rd7, %rd3;
	add.s64 	%rd9, %rd7, %rd6;
	st.global.f32 	[%rd9], %f7;
	mul.f32 	%f8, %f7, %f7;
	add.s32 	%r11, %r4, %r29;
	st.shared.f32 	[%r11+4], %f8;
	bar.sync 	0;
	@%p9 bra 	$L__BB1_14;
$L__BB1_11:
	setp.ge.u32 	%p10, %r3, %r49;
	mov.f32 	%f15, 0f00000000;
	@%p10 bra 	$L__BB1_13;
	shl.b32 	%r43, %r49, 2;
	add.s32 	%r44, %r11, %r43;
	ld.shared.f32 	%f10, [%r44+4];
	ld.shared.f32 	%f11, [%r11+4];
	add.f32 	%f15, %f10, %f11;
$L__BB1_13:
	st.shared.f32 	[%r11+4], %f15;
	bar.sync 	0;
	add.s32 	%r45, %r49, 1;
	shr.u32 	%r13, %r45, 1;
	setp.gt.u32 	%p11, %r49, 2;
	mov.u32 	%r49, %r13;
	@%p11 bra 	$L__BB1_11;
$L__BB1_14:
	setp.ne.s32 	%p12, %r3, 0;
	@%p12 bra 	$L__BB1_16;
	ld.shared.f32 	%f12, [%r4+4];
	ld.shared.f32 	%f13, [%r4+8];
	add.f32 	%f14, %f12, %f13;
	cvta.to.global.u64 	%rd10, %rd4;
	st.global.f32 	[%rd10], %f14;
$L__BB1_16:
	bar.sync 	0;
$L__BB1_17:
	ret;

}
.entry _Z11CalSSD_CUDAPKiiiS0_ii(
	.param .u64 .ptr .align 1 _Z11CalSSD_CUDAPKiiiS0_ii_param_0,
	.param .u32 _Z11CalSSD_CUDAPKiiiS0_ii_param_1,
	.param .u32 _Z11CalSSD_CUDAPKiiiS0_ii_param_2,
	.param .u64 .ptr .align 1 _Z11CalSSD_CUDAPKiiiS0_ii_param_3,
	.param .u32 _Z11CalSSD_CUDAPKiiiS0_ii_param_4,
	.param .u32 _Z11CalSSD_CUDAPKiiiS0_ii_param_5
)
{
	.local .align 8 .b8 	__local_depot2[8];
	.reg .b64 	%SP;
	.reg .b64 	%SPL;
	.reg .pred 	%p<8>;
	.reg .b32 	%r<52>;
	.reg .b32 	%f<8>;
	.reg .b64 	%rd<13>;

	mov.u64 	%SPL, __local_depot2;
	cvta.local.u64 	%SP, %SPL;
	ld.param.u64 	%rd3, [_Z11CalSSD_CUDAPKiiiS0_ii_param_0];
	ld.param.u32 	%r18, [_Z11CalSSD_CUDAPKiiiS0_ii_param_1];
	ld.param.u32 	%r19, [_Z11CalSSD_CUDAPKiiiS0_ii_param_2];
	ld.param.u64 	%rd4, [_Z11CalSSD_CUDAPKiiiS0_ii_param_3];
	ld.param.u32 	%r21, [_Z11CalSSD_CUDAPKiiiS0_ii_param_4];
	ld.param.u32 	%r20, [_Z11CalSSD_CUDAPKiiiS0_ii_param_5];
	mov.u32 	%r22, %ctaid.y;
	mov.u32 	%r23, %nctaid.x;
	mov.u32 	%r24, %ctaid.x;
	mad.lo.s32 	%r25, %r22, %r23, %r24;
	mov.u32 	%r26, %ntid.x;
	mov.u32 	%r27, %ntid.y;
	mov.u32 	%r28, %tid.y;
	mov.u32 	%r29, %tid.x;
	mad.lo.s32 	%r30, %r25, %r27, %r28;
	mad.lo.s32 	%r1, %r30, %r26, %r29;
	mul.lo.s32 	%r2, %r20, %r21;
	setp.ge.s32 	%p1, %r1, %r2;
	@%p1 bra 	$L__BB2_10;
	min.s32 	%r31, %r18, %r19;
	setp.lt.s32 	%p2, %r31, 1;
	@%p2 bra 	$L__BB2_9;
	neg.s32 	%r48, %r1;
	add.s32 	%r4, %r19, -1;
	rem.s32 	%r33, %r1, %r20;
	max.s32 	%r34, %r33, %r20;
	sub.s32 	%r5, %r34, %r33;
	cvta.to.global.u64 	%rd1, %rd3;
	cvta.to.global.u64 	%rd2, %rd4;
	mov.f32 	%f7, 0f00000000;
	mov.b32 	%r50, 0;
	mov.u32 	%r49, %r1;
$L__BB2_3:
	max.s32 	%r36, %r49, %r2;
	add.s32 	%r9, %r36, %r48;
	mad.lo.s32 	%r10, %r50, %r20, %r1;
	mul.lo.s32 	%r11, %r50, %r19;
	min.u32 	%r37, %r9, %r5;
	min.u32 	%r12, %r37, %r4;
	mov.b32 	%r51, 0;
$L__BB2_4:
	setp.eq.s32 	%p3, %r5, %r12;
	@%p3 bra 	$L__BB2_10;
	setp.eq.s32 	%p4, %r9, %r12;
	@%p4 bra 	$L__BB2_10;
	add.s32 	%r38, %r51, %r11;
	mul.wide.u32 	%rd5, %r38, 4;
	add.s64 	%rd6, %rd1, %rd5;
	ld.global.u32 	%r39, [%rd6];
	add.s32 	%r40, %r10, %r51;
	mul.wide.s32 	%rd7, %r40, 4;
	add.s64 	%rd8, %rd2, %rd7;
	ld.global.u32 	%r41, [%rd8];
	sub.s32 	%r42, %r39, %r41;
	cvt.rn.f32.s32 	%f5, %r42;
	fma.rn.f32 	%f7, %f5, %f5, %f7;
	add.s32 	%r51, %r51, 1;
	setp.ne.s32 	%p5, %r51, %r19;
	@%p5 bra 	$L__BB2_4;
	add.s32 	%r50, %r50, 1;
	add.s32 	%r49, %r49, %r20;
	sub.s32 	%r48, %r48, %r20;
	setp.ne.s32 	%p6, %r50, %r18;
	@%p6 bra 	$L__BB2_3;
	setp.neu.f32 	%p7, %f7, 0f00000000;
	@%p7 bra 	$L__BB2_10;
$L__BB2_9:
	div.s32 	%r43, %r1, %r20;
	mul.lo.s32 	%r44, %r43, %r20;
	sub.s32 	%r45, %r1, %r44;
	add.u64 	%rd9, %SP, 0;
	add.u64 	%rd10, %SPL, 0;
	st.local.v2.u32 	[%rd10], {%r43, %r45};
	mov.u64 	%rd11, $str;
	cvta.global.u64 	%rd12, %rd11;
	{ // callseq 1, 0
	.param .b64 param0;
	st.param.b64 	[param0], %rd12;
	.param .b64 param1;
	st.param.b64 	[param1], %rd9;
	.param .b32 retval0;
	call.uni (retval0), 
	vprintf, 
	(
	param0, 
	param1
	);
	ld.param.b32 	%r46, [retval0];
	} // callseq 1
$L__BB2_10:
	ret;

}


// ===== COMPILED SASS (sm_100) =====

	.target	sm_100

	.elftype	@"ET_EXEC"


//--------------------- .note.nv.tkinfo           --------------------------
	.section	.note.nv.tkinfo,"",@"SHT_NOTE"
	.sectionflags	@"SHF_NOTE_NV_TKINFO"
	.tkinfo
        /*0018*/ 	.word	0x00000002
        /*0030*/ 	.string	""
        /*0030*/ 	.string	"ptxas"
        /*0030*/ 	.string	"Cuda compilation tools, release 13.0, V13.0.88"
        /*0030*/ 	.string	"Build cuda_13.0.r13.0/compiler.36424714_0"
        /*0030*/ 	.string	"-arch sm_100 -m 64 "



//--------------------- .note.nv.cuinfo           --------------------------
	.section	.note.nv.cuinfo,"",@"SHT_NOTE"
	.sectionflags	@"SHF_NOTE_NV_CUINFO"
        /*0018*/ 	.short	0x0002
        /*001a*/ 	.short	0x0064
        /*001c*/ 	.short	0x0082
	.zero		2


//--------------------- .nv.info                  --------------------------
	.section	.nv.info,"",@"SHT_CUDA_INFO"
	.align	4


	//----- nvinfo : EIATTR_REGCOUNT
	.align		4
        /*0000*/ 	.byte	0x04, 0x2f
        /*0002*/ 	.short	(.L_2 - .L_1)
	.align		4
.L_1:
        /*0004*/ 	.word	index@(_Z11CalPCC_CUDAiiPKiiiPfS1_)
        /*0008*/ 	.word	0x00000020


	//----- nvinfo : EIATTR_FRAME_SIZE
	.align		4
.L_2:
        /*000c*/ 	.byte	0x04, 0x11
        /*000e*/ 	.short	(.L_4 - .L_3)
	.align		4
.L_3:
        /*0010*/ 	.word	index@($__internal_2_$__cuda_sm3x_div_rn_noftz_f32_slowpath)
        /*0014*/ 	.word	0x00000008


	//----- nvinfo : EIATTR_FRAME_SIZE
	.align		4
.L_4:
        /*0018*/ 	.byte	0x04, 0x11
        /*001a*/ 	.short	(.L_6 - .L_5)
	.align		4
.L_5:
        /*001c*/ 	.word	index@($__internal_1_$__cuda_sm20_sqrt_rn_f32_slowpath)
        /*0020*/ 	.word	0x00000008


	//----- nvinfo : EIATTR_FRAME_SIZE
	.align		4
.L_6:
        /*0024*/ 	.byte	0x04, 0x11
        /*0026*/ 	.short	(.L_8 - .L_7)
	.align		4
.L_7:
        /*0028*/ 	.word	index@(_Z11CalPCC_CUDAiiPKiiiPfS1_)
        /*002c*/ 	.word	0x00000008


	//----- nvinfo : EIATTR_REGCOUNT
	.align		4
.L_8:
        /*0030*/ 	.byte	0x04, 0x2f
        /*0032*/ 	.short	(.L_10 - .L_9)
	.align		4
.L_9:
        /*0034*/ 	.word	index@(_Z14CalSource_CUDAPKiiiPfS1_)
        /*0038*/ 	.word	0x00000012


	//----- nvinfo : EIATTR_FRAME_SIZE
	.align		4
.L_10:
        /*003c*/ 	.byte	0x04, 0x11
        /*003e*/ 	.short	(.L_12 - .L_11)
	.align		4
.L_11:
        /*0040*/ 	.word	index@($__internal_0_$__cuda_sm3x_div_rn_noftz_f32_slowpath)
        /*0044*/ 	.word	0x00000000


	//----- nvinfo : EIATTR_FRAME_SIZE
	.align		4
.L_12:
        /*0048*/ 	.byte	0x04, 0x11
        /*004a*/ 	.short	(.L_14 - .L_13)
	.align		4
.L_13:
        /*004c*/ 	.word	index@(_Z14CalSource_CUDAPKiiiPfS1_)
        /*0050*/ 	.word	0x00000000


	//----- nvinfo : EIATTR_REGCOUNT
	.align		4
.L_14:
        /*0054*/ 	.byte	0x04, 0x2f
        /*0056*/ 	.short	(.L_16 - .L_15)
	.align		4
.L_15:
        /*0058*/ 	.word	index@(_Z11CalSSD_CUDAPKiiiS0_ii)
        /*005c*/ 	.word	0x0000001c


	//----- nvinfo : EIATTR_FRAME_SIZE
	.align		4
.L_16:
        /*0060*/ 	.byte	0x04, 0x11
        /*0062*/ 	.short	(.L_18 - .L_17)
	.align		4
.L_17:
        /*0064*/ 	.word	index@(_Z11CalSSD_CUDAPKiiiS0_ii)
        /*0068*/ 	.word	0x00000008


	//----- nvinfo : EIATTR_MIN_STACK_SIZE
	.align		4
.L_18:
        /*006c*/ 	.byte	0x04, 0x12
        /*006e*/ 	.short	(.L_20 - .L_19)
	.align		4
.L_19:
        /*0070*/ 	.word	index@(_Z11CalSSD_CUDAPKiiiS0_ii)
        /*0074*/ 	.word	0x00000008


	//----- nvinfo : EIATTR_MIN_STACK_SIZE
	.align		4
.L_20:
        /*0078*/ 	.byte	0x04, 0x12
        /*007a*/ 	.short	(.L_22 - .L_21)
	.align		4
.L_21:
        /*007c*/ 	.word	index@(_Z14CalSource_CUDAPKiiiPfS1_)
        /*0080*/ 	.word	0x00000000


	//----- nvinfo : EIATTR_MIN_STACK_SIZE
	.align		4
.L_22:
        /*0084*/ 	.byte	0x04, 0x12
        /*0086*/ 	.short	(.L_24 - .L_23)
	.align		4
.L_23:
        /*0088*/ 	.word	index@(_Z11CalPCC_CUDAiiPKiiiPfS1_)
        /*008c*/ 	.word	0x00000008
.L_24:


//--------------------- .nv.compat                --------------------------
	.section	.nv.compat,"",@"SHT_CUDA_COMPAT_INFO"
	.align	4
        /*0000*/ 	.byte	0x02, 0x09, 0x00, 0x00, 0x02, 0x02, 0x01, 0x00, 0x02, 0x05, 0x05, 0x00, 0x03, 0x07, 0x01, 0x01
        /*0010*/ 	.byte	0x02, 0x03, 0x00, 0x00, 0x02, 0x06, 0x01, 0x00, 0x04, 0x0b, 0x08, 0x00, 0x01, 0x00, 0x00, 0x00
        /*0020*/ 	.byte	0x00, 0x00, 0x00, 0x00


//--------------------- .nv.info._Z11CalSSD_CUDAPKiiiS0_ii --------------------------
	.section	.nv.info._Z11CalSSD_CUDAPKiiiS0_ii,"",@"SHT_CUDA_INFO"
	.sectionflags	@""
	.align	4


	//----- nvinfo : EIATTR_CUDA_API_VERSION
	.align		4
        /*0000*/ 	.byte	0x04, 0x37
        /*0002*/ 	.short	(.L_26 - .L_25)
.L_25:
        /*0004*/ 	.word	0x00000082


	//----- nvinfo : EIATTR_KPARAM_INFO
	.align		4
.L_26:
        /*0008*/ 	.byte	0x04, 0x17
        /*000a*/ 	.short	(.L_28 - .L_27)
.L_27:
        /*000c*/ 	.word	0x00000000
        /*0010*/ 	.short	0x0005
        /*0012*/ 	.short	0x001c
        /*0014*/ 	.byte	0x00, 0xf0, 0x11, 0x00


	//----- nvinfo : EIATTR_KPARAM_INFO
	.align		4
.L_28:
        /*0018*/ 	.byte	0x04, 0x17
        /*001a*/ 	.short	(.L_30 - .L_29)
.L_29:
        /*001c*/ 	.word	0x00000000
        /*0020*/ 	.short	0x0004
        /*0022*/ 	.short	0x0018
        /*0024*/ 	.byte	0x00, 0xf0, 0x11, 0x00


	//----- nvinfo : EIATTR_KPARAM_INFO
	.align		4
.L_30:
        /*0028*/ 	.byte	0x04, 0x17
        /*002a*/ 	.short	(.L_32 - .L_31)
.L_31:
        /*002c*/ 	.word	0x00000000
        /*0030*/ 	.short	0x0003
        /*0032*/ 	.short	0x0010
        /*0034*/ 	.byte	0x00, 0xf5, 0x21, 0x00


	//----- nvinfo : EIATTR_KPARAM_INFO
	.align		4
.L_32:
        /*0038*/ 	.byte	0x04, 0x17
        /*003a*/ 	.short	(.L_34 - .L_33)
.L_33:
        /*003c*/ 	.word	0x00000000
        /*0040*/ 	.short	0x0002
        /*0042*/ 	.short	0x000c
        /*0044*/ 	.byte	0x00, 0xf0, 0x11, 0x00


	//----- nvinfo : EIATTR_KPARAM_INFO
	.align		4
.L_34:
        /*0048*/ 	.byte	0x04, 0x17
        /*004a*/ 	.short	(.L_36 - .L_35)
.L_35:
        /*004c*/ 	.word	0x00000000
        /*0050*/ 	.short	0x0001
        /*0052*/ 	.short	0x0008
        /*0054*/ 	.byte	0x00, 0xf0, 0x11, 0x00


	//----- nvinfo : EIATTR_KPARAM_INFO
	.align		4
.L_36:
        /*0058*/ 	.byte	0x04, 0x17
        /*005a*/ 	.short	(.L_38 - .L_37)
.L_37:
        /*005c*/ 	.word	0x00000000
        /*0060*/ 	.short	0x0000
        /*0062*/ 	.short	0x0000
        /*0064*/ 	.byte	0x00, 0xf5, 0x21, 0x00


	//----- nvinfo : EIATTR_SPARSE_MMA_MASK
	.align		4
.L_38:
        /*0068*/ 	.byte	0x03, 0x50
        /*006a*/ 	.short	0x0000


	//----- nvinfo : EIATTR_MAXREG_COUNT
	.align		4
        /*006c*/ 	.byte	0x03, 0x1b
        /*006e*/ 	.short	0x00ff


	//----- nvinfo : EIATTR_EXTERNS
	.align		4
        /*0070*/ 	.byte	0x04, 0x0f
        /*0072*/ 	.short	(.L_40 - .L_39)


	//   ....[0]....
	.align		4
.L_39:
        /*0074*/ 	.word	index@(vprintf)


	//----- nvinfo : EIATTR_MERCURY_ISA_VERSION
	.align		4
.L_40:
        /*0078*/ 	.byte	0x03, 0x5f
        /*007a*/ 	.short	0x0101


	//----- nvinfo : EIATTR_VRC_CTA_INIT_COUNT
	.align		4
        /*007c*/ 	.byte	0x02, 0x4a
	.zero		1
	.zero		1


	//----- nvinfo : EIATTR_SYSCALL_OFFSETS
	.align		4
        /*0080*/ 	.byte	0x04, 0x46
        /*0082*/ 	.short	(.L_42 - .L_41)


	//   ....[0]....
.L_41:
        /*0084*/ 	.word	0x000007b0


	//----- nvinfo : EIATTR_EXIT_INSTR_OFFSETS
	.align		4
.L_42:
        /*0088*/ 	.byte	0x04, 0x1c
        /*008a*/ 	.short	(.L_44 - .L_43)


	//   ....[0]....
.L_43:
        /*008c*/ 	.word	0x00000140


	//   ....[1]....
        /*0090*/ 	.word	0x00000450


	//   ....[2]....
        /*0094*/ 	.word	0x00000470


	//   ....[3]....
        /*0098*/ 	.word	0x00000590


	//   ....[4]....
        /*009c*/ 	.word	0x000007c0


	//----- nvinfo : EIATTR_CRS_STACK_SIZE
	.align		4
.L_44:
        /*00a0*/ 	.byte	0x04, 0x1e
        /*00a2*/ 	.short	(.L_46 - .L_45)
.L_45:
        /*00a4*/ 	.word	0x00000000


	//----- nvinfo : EIATTR_CBANK_PARAM_SIZE
	.align		4
.L_46:
        /*00a8*/ 	.byte	0x03, 0x19
        /*00aa*/ 	.short	0x0020


	//----- nvinfo : EIATTR_PARAM_CBANK
	.align		4
        /*00ac*/ 	.byte	0x04, 0x0a
        /*00ae*/ 	.short	(.L_48 - .L_47)
	.align		4
.L_47:
        /*00b0*/ 	.word	index@(.nv.constant0._Z11CalSSD_CUDAPKiiiS0_ii)
        /*00b4*/ 	.short	0x0380
        /*00b6*/ 	.short	0x0020


	//----- nvinfo : EIATTR_SW_WAR
	.align		4
.L_48:
        /*00b8*/ 	.byte	0x04, 0x36
        /*00ba*/ 	.short	(.L_50 - .L_49)
.L_49:
        /*00bc*/ 	.word	0x00000008
.L_50:


//--------------------- .nv.info._Z14CalSource_CUDAPKiiiPfS1_ --------------------------
	.section	.nv.info._Z14CalSource_CUDAPKiiiPfS1_,"",@"SHT_CUDA_INFO"
	.sectionflags	@""
	.align	4


	//----- nvinfo : EIATTR_CUDA_API_VERSION
	.align		4
        /*0000*/ 	.byte	0x04, 0x37
        /*0002*/ 	.short	(.L_52 - .L_51)
.L_51:
        /*0004*/ 	.word	0x00000082


	//----- nvinfo : EIATTR_KPARAM_INFO
	.align		4
.L_52:
        /*0008*/ 	.byte	0x04, 0x17
        /*000a*/ 	.short	(.L_54 - .L_53)
.L_53:
        /*000c*/ 	.word	0x00000000
        /*0010*/ 	.short	0x0004
        /*0012*/ 	.short	0x0018
        /*0014*/ 	.byte	0x00, 0xf5, 0x21, 0x00


	//----- nvinfo : EIATTR_KPARAM_INFO
	.align		4
.L_54:
        /*0018*/ 	.byte	0x04, 0x17
        /*001a*/ 	.short	(.L_56 - .L_55)
.L_55:
        /*001c*/ 	.word	0x00000000
        /*0020*/ 	.short	0x0003
        /*0022*/ 	.short	0x0010
        /*0024*/ 	.byte	0x00, 0xf5, 0x21, 0x00


	//----- nvinfo : EIATTR_KPARAM_INFO
	.align		4
.L_56:
        /*0028*/ 	.byte	0x04, 0x17
        /*002a*/ 	.short	(.L_58 - .L_57)
.L_57:
        /*002c*/ 	.word	0x00000000
        /*0030*/ 	.short	0x0002
        /*0032*/ 	.short	0x000c
        /*0034*/ 	.byte	0x00, 0xf0, 0x11, 0x00


	//----- nvinfo : EIATTR_KPARAM_INFO
	.align		4
.L_58:
        /*0038*/ 	.byte	0x04, 0x17
        /*003a*/ 	.short	(.L_60 - .L_59)
.L_59:
        /*003c*/ 	.word	0x00000000
        /*0040*/ 	.short	0x0001
        /*0042*/ 	.short	0x0008
        /*0044*/ 	.byte	0x00, 0xf0, 0x11, 0x00


	//----- nvinfo : EIATTR_KPARAM_INFO
	.align		4
.L_60:
        /*0048*/ 	.byte	0x04, 0x17
        /*004a*/ 	.short	(.L_62 - .L_61)
.L_61:
        /*004c*/ 	.word	0x00000000
        /*0050*/ 	.short	0x0000
        /*0052*/ 	.short	0x0000
        /*0054*/ 	.byte	0x00, 0xf5, 0x21, 0x00


	//----- nvinfo : EIATTR_SPARSE_MMA_MASK
	.align		4
.L_62:
        /*0058*/ 	.byte	0x03, 0x50
        /*005a*/ 	.short	0x0000


	//----- nvinfo : EIATTR_MAXREG_COUNT
	.align		4
        /*005c*/ 	.byte	0x03, 0x1b
        /*005e*/ 	.short	0x00ff


	//----- nvinfo : EIATTR_NUM_BARRIERS
	.align		4
        /*0060*/ 	.byte	0x02, 0x4c
        /*0062*/ 	.byte	0x01
	.zero		1


	//----- nvinfo : EIATTR_MERCURY_ISA_VERSION
	.align		4
        /*0064*/ 	.byte	0x03, 0x5f
        /*0066*/ 	.short	0x0101


	//----- nvinfo : EIATTR_VRC_CTA_INIT_COUNT
	.align		4
        /*0068*/ 	.byte	0x02, 0x4a
	.zero		1
	.zero		1


	//----- nvinfo : EIATTR_EXIT_INSTR_OFFSETS
	.align		4
        /*006c*/ 	.byte	0x04, 0x1c
        /*006e*/ 	.short	(.L_64 - .L_63)


	//   ....[0]....
.L_63:
        /*0070*/ 	.word	0x000000e0


	//   ....[1]....
        /*0074*/ 	.word	0x00000160


	//   ....[2]....
        /*0078*/ 	.word	0x00000680


	//----- nvinfo : EIATTR_CRS_STACK_SIZE
	.align		4
.L_64:
        /*007c*/ 	.byte	0x04, 0x1e
        /*007e*/ 	.short	(.L_66 - .L_65)
.L_65:
        /*0080*/ 	.word	0x00000000


	//----- nvinfo : EIATTR_CBANK_PARAM_SIZE
	.align		4
.L_66:
        /*0084*/ 	.byte	0x03, 0x19
        /*0086*/ 	.short	0x0020


	//----- nvinfo : EIATTR_PARAM_CBANK
	.align		4
        /*0088*/ 	.byte	0x04, 0x0a
        /*008a*/ 	.short	(.L_68 - .L_67)
	.align		4
.L_67:
        /*008c*/ 	.word	index@(.nv.constant0._Z14CalSource_CUDAPKiiiPfS1_)
        /*0090*/ 	.short	0x0380
        /*0092*/ 	.short	0x0020


	//----- nvinfo : EIATTR_SW_WAR
	.align		4
.L_68:
        /*0094*/ 	.byte	0x04, 0x36
        /*0096*/ 	.short	(.L_70 - .L_69)
.L_69:
        /*0098*/ 	.word	0x00000008
.L_70:


//--------------------- .nv.info._Z11CalPCC_CUDAiiPKiiiPfS1_ --------------------------
	.section	.nv.info._Z11CalPCC_CUDAiiPKiiiPfS1_,"",@"SHT_CUDA_INFO"
	.sectionflags	@""
	.align	4


	//----- nvinfo : EIATTR_CUDA_API_VERSION
	.align		4
        /*0000*/ 	.byte	0x04, 0x37
        /*0002*/ 	.short	(.L_72 - .L_71)
.L_71:
        /*0004*/ 	.word	0x00000082


	//----- nvinfo : EIATTR_KPARAM_INFO
	.align		4
.L_72:
        /*0008*/ 	.byte	0x04, 0x17
        /*000a*/ 	.short	(.L_74 - .L_73)
.L_73:
        /*000c*/ 	.word	0x00000000
        /*0010*/ 	.short	0x0006
        /*0012*/ 	.short	0x0020
        /*0014*/ 	.byte	0x00, 0xf5, 0x21, 0x00


	//----- nvinfo : EIATTR_KPARAM_INFO
	.align		4
.L_74:
        /*0018*/ 	.byte	0x04, 0x17
        /*001a*/ 	.short	(.L_76 - .L_75)
.L_75:
        /*001c*/ 	.word	0x00000000
        /*0020*/ 	.short	0x0005
        /*0022*/ 	.short	0x0018
        /*0024*/ 	.byte	0x00, 0xf5, 0x21, 0x00


	//----- nvinfo : EIATTR_KPARAM_INFO
	.align		4
.L_76:
        /*0028*/ 	.byte	0x04, 0x17
        /*002a*/ 	.short	(.L_78 - .L_77)
.L_77:
        /*002c*/ 	.word	0x00000000
        /*0030*/ 	.short	0x0004
        /*0032*/ 	.short	0x0014
        /*0034*/ 	.byte	0x00, 0xf0, 0x11, 0x00


	//----- nvinfo : EIATTR_KPARAM_INFO
	.align		4
.L_78:
        /*0038*/ 	.byte	0x04, 0x17
        /*003a*/ 	.short	(.L_80 - .L_79)
.L_79:
        /*003c*/ 	.word	0x00000000
        /*0040*/ 	.short	0x0003
        /*0042*/ 	.short	0x0010
        /*0044*/ 	.byte	0x00, 0xf0, 0x11, 0x00


	//----- nvinfo : EIATTR_KPARAM_INFO
	.align		4
.L_80:
        /*0048*/ 	.byte	0x04, 0x17
        /*004a*/ 	.short	(.L_82 - .L_81)
.L_81:
        /*004c*/ 	.word	0x00000000
        /*0050*/ 	.short	0x0002
        /*0052*/ 	.short	0x0008
        /*0054*/ 	.byte	0x00, 0xf5, 0x21, 0x00


	//----- nvinfo : EIATTR_KPARAM_INFO
	.align		4
.L_82:
        /*0058*/ 	.byte	0x04, 0x17
        /*005a*/ 	.short	(.L_84 - .L_83)
.L_83:
        /*005c*/ 	.word	0x00000000
        /*0060*/ 	.short	0x0001
        /*0062*/ 	.short	0x0004
        /*0064*/ 	.byte	0x00, 0xf0, 0x11, 0x00


	//----- nvinfo : EIATTR_KPARAM_INFO
	.align		4
.L_84:
        /*0068*/ 	.byte	0x04, 0x17
        /*006a*/ 	.short	(.L_86 - .L_85)
.L_85:
        /*006c*/ 	.word	0x00000000
        /*0070*/ 	.short	0x0000
        /*0072*/ 	.short	0x0000
        /*0074*/ 	.byte	0x00, 0xf0, 0x11, 0x00


	//----- nvinfo : EIATTR_SPARSE_MMA_MASK
	.align		4
.L_86:
        /*0078*/ 	.byte	0x03, 0x50
        /*007a*/ 	.short	0x0000


	//----- nvinfo : EIATTR_MAXREG_COUNT
	.align		4
        /*007c*/ 	.byte	0x03, 0x1b
        /*007e*/ 	.short	0x00ff


	//----- nvinfo : EIATTR_EXTERNS
	.align		4
        /*0080*/ 	.byte	0x04, 0x0f
        /*0082*/ 	.short	(.L_88 - .L_87)


	//   ....[0]....
	.align		4
.L_87:
        /*0084*/ 	.word	index@(vprintf)


	//----- nvinfo : EIATTR_MERCURY_ISA_VERSION
	.align		4
.L_88:
        /*0088*/ 	.byte	0x03, 0x5f
        /*008a*/ 	.short	0x0101


	//----- nvinfo : EIATTR_VRC_CTA_INIT_COUNT
	.align		4
        /*008c*/ 	.byte	0x02, 0x4a
	.zero		1
	.zero		1


	//----- nvinfo : EIATTR_SYSCALL_OFFSETS
	.align		4
        /*0090*/ 	.byte	0x04, 0x46
        /*0092*/ 	.short	(.L_90 - .L_89)


	//   ....[0]....
.L_89:
        /*0094*/ 	.word	0x00001650


	//----- nvinfo : EIATTR_EXIT_INSTR_OFFSETS
	.align		4
.L_90:
        /*0098*/ 	.byte	0x04, 0x1c
        /*009a*/ 	.short	(.L_92 - .L_91)


	//   ....[0]....
.L_91:
        /*009c*/ 	.word	0x00000130


	//   ....[1]....
        /*00a0*/ 	.word	0x00000460


	//   ....[2]....
        /*00a4*/ 	.word	0x00001420


	//   ....[3]....
        /*00a8*/ 	.word	0x00001660


	//----- nvinfo : EIATTR_CRS_STACK_SIZE
	.align		4
.L_92:
        /*00ac*/ 	.byte	0x04, 0x1e
        /*00ae*/ 	.short	(.L_94 - .L_93)
.L_93:
        /*00b0*/ 	.word	0x00000000


	//----- nvinfo : EIATTR_CBANK_PARAM_SIZE
	.align		4
.L_94:
        /*00b4*/ 	.byte	0x03, 0x19
        /*00b6*/ 	.short	0x0028


	//----- nvinfo : EIATTR_PARAM_CBANK
	.align		4
        /*00b8*/ 	.byte	0x04, 0x0a
        /*00ba*/ 	.short	(.L_96 - .L_95)
	.align		4
.L_95:
        /*00bc*/ 	.word	index@(.nv.constant0._Z11CalPCC_CUDAiiPKiiiPfS1_)
        /*00c0*/ 	.short	0x0380
        /*00c2*/ 	.short	0x0028


	//----- nvinfo : EIATTR_SW_WAR
	.align		4
.L_96:
        /*00c4*/ 	.byte	0x04, 0x36
        /*00c6*/ 	.short	(.L_98 - .L_97)
.L_97:
        /*00c8*/ 	.word	0x00000008
.L_98:


//--------------------- .nv.callgraph             --------------------------
	.section	.nv.callgraph,"",@"SHT_CUDA_CALLGRAPH"
	.align	4
	.sectionentsize	8
	.align		4
        /*0000*/ 	.word	0x00000000
	.align		4
        /*0004*/ 	.word	0xffffffff
	.align		4
        /*0008*/ 	.word	index@(_Z11CalSSD_CUDAPKiiiS0_ii)
	.align		4
        /*000c*/ 	.word	index@(vprintf)
	.align		4
        /*0010*/ 	.word	index@(_Z11CalPCC_CUDAiiPKiiiPfS1_)
	.align		4
        /*0014*/ 	.word	index@(vprintf)
	.align		4
        /*0018*/ 	.word	0x00000000
	.align		4
        /*001c*/ 	.word	0xfffffffe
	.align		4
        /*0020*/ 	.word	0x00000000
	.align		4
        /*0024*/ 	.word	0xfffffffd
	.align		4
        /*0028*/ 	.word	0x00000000
	.align		4
        /*002c*/ 	.word	0xfffffffc


//--------------------- .nv.constant4             --------------------------
	.section	.nv.constant4,"a",@progbits
	.align	8
	.align		8
.nv.constant4:
        /*0000*/ 	.dword	vprintf
	.align		8
        /*0008*/ 	.dword	$str


//--------------------- .text._Z11CalSSD_CUDAPKiiiS0_ii --------------------------
	.section	.text._Z11CalSSD_CUDAPKiiiS0_ii,"ax",@progbits
	.align	128
.text._Z11CalSSD_CUDAPKiiiS0_ii:
        .type           _Z11CalSSD_CUDAPKiiiS0_ii,@function
        .size           _Z11CalSSD_CUDAPKiiiS0_ii,(.L_x_54 - _Z11CalSSD_CUDAPKiiiS0_ii)
        .other          _Z11CalSSD_CUDAPKiiiS0_ii,@"STO_CUDA_ENTRY STV_DEFAULT"
_Z11CalSSD_CUDAPKiiiS0_ii:
[----:B------:R-:W0:Y:S01]  /*0000*/  LDC R1, c[0x0][0x37c] ;  /* 0x0000df00ff017b82 */ /* 0x000e220000000800 */
[----:B------:R-:W1:Y:S07]  /*0010*/  S2R R0, SR_TID.Y ;  /* 0x0000000000007919 */ /* 0x000e6e0000002200 */
[----:B------:R-:W-:Y:S01]  /*0020*/  S2UR UR4, SR_CTAID.Y ;  /* 0x00000000000479c3 */ /* 0x000fe20000002600 */
[----:B------:R-:W2:Y:S01]  /*0030*/  LDCU UR7, c[0x0][0x2fc] ;  /* 0x00005f80ff0777ac */ /* 0x000ea20008000800 */
[----:B0-----:R-:W-:Y:S01]  /*0040*/  VIADD R1, R1, 0xfffffff8 ;  /* 0xfffffff801017836 */ /* 0x001fe20000000000 */
[----:B------:R-:W0:Y:S01]  /*0050*/  S2R R2, SR_TID.X ;  /* 0x0000000000027919 */ /* 0x000e220000002100 */
[----:B------:R-:W3:Y:S04]  /*0060*/  LDCU UR5, c[0x0][0x370] ;  /* 0x00006e00ff0577ac */ /* 0x000ee80008000800 */
[----:B------:R-:W3:Y:S01]  /*0070*/  S2UR UR6, SR_CTAID.X ;  /* 0x00000000000679c3 */ /* 0x000ee20000002500 */
[----:B------:R-:W0:Y:S01]  /*0080*/  LDCU UR8, c[0x0][0x360] ;  /* 0x00006c00ff0877ac */ /* 0x000e220008000800 */
[----:B------:R-:W4:Y:S06]  /*0090*/  LDCU.64 UR10, c[0x0][0x398] ;  /* 0x00007300ff0a77ac */ /* 0x000f2c0008000a00 */
[----:B------:R-:W1:Y:S01]  /*00a0*/  LDC R3, c[0x0][0x364] ;  /* 0x0000d900ff037b82 */ /* 0x000e620000000800 */
[----:B----4-:R-:W-:Y:S01]  /*00b0*/  IMAD.U32 R4, RZ, RZ, UR11 ;  /* 0x0000000bff047e24 */ /* 0x010fe2000f8e00ff */
[----:B---3--:R-:W-:Y:S01]  /*00c0*/  UIMAD UR4, UR4, UR5, UR6 ;  /* 0x00000005040472a4 */ /* 0x008fe2000f8e0206 */
[----:B------:R-:W3:Y:S05]  /*00d0*/  LDCU UR5, c[0x0][0x2f8] ;  /* 0x00005f00ff0577ac */ /* 0x000eea0008000800 */
[----:B-1----:R-:W-:-:S02]  /*00e0*/  IMAD R3, R3, UR4, R0 ;  /* 0x0000000403037c24 */ /* 0x002fc4000f8e0200 */
[----:B------:R-:W-:Y:S02]  /*00f0*/  IMAD R0, R4, UR10, RZ ;  /* 0x0000000a04007c24 */ /* 0x000fe4000f8e02ff */
[----:B0-----:R-:W-:-:S05]  /*0100*/  IMAD R3, R3, UR8, R2 ;  /* 0x0000000803037c24 */ /* 0x001fca000f8e0202 */
[----:B------:R-:W-:Y:S02]  /*0110*/  ISETP.GE.AND P0, PT, R3, R0, PT ;  /* 0x000000000300720c */ /* 0x000fe40003f06270 */
[----:B---3--:R-:W-:-:S04]  /*0120*/  IADD3 R6, P1, PT, R1, UR5, RZ ;  /* 0x0000000501067c10 */ /* 0x008fc8000ff3e0ff */
[----:B--2---:R-:W-:-:S07]  /*0130*/  IADD3.X R7, PT, PT, RZ, UR7, RZ, P1, !PT ;  /* 0x00000007ff077c10 */ /* 0x004fce0008ffe4ff */
[----:B------:R-:W-:Y:S05]  /*0140*/  @P0 EXIT ;  /* 0x000000000000094d */ /* 0x000fea0003800000 */
[----:B------:R-:W0:Y:S02]  /*0150*/  LDCU.64 UR4, c[0x0][0x388] ;  /* 0x00007100ff0477ac */ /* 0x000e240008000a00 */
[----:B0-----:R-:W-:-:S04]  /*0160*/  UISETP.LT.AND UP0, UPT, UR4, UR5, UPT ;  /* 0x000000050400728c */ /* 0x001fc8000bf01270 */
[----:B------:R-:W-:-:S04]  /*0170*/  USEL UR4, UR4, UR5, UP0 ;  /* 0x0000000504047287 */ /* 0x000fc80008000000 */
[----:B------:R-:W-:-:S09]  /*0180*/  UISETP.GE.AND UP0, UPT, UR4, 0x1, UPT ;  /* 0x000000010400788c */ /* 0x000fd2000bf06270 */
[----:B------:R-:W-:Y:S05]  /*0190*/  BRA.U !UP0, `(.L_x_0) ;  /* 0x0000000508007547 */ /* 0x000fea000b800000 */
[----:B------:R-:W-:Y:S01]  /*01a0*/  IABS R5, R4 ;  /* 0x0000000400057213 */ /* 0x000fe20000000000 */
[----:B------:R-:W-:Y:S01]  /*01b0*/  IMAD.MOV.U32 R15, RZ, RZ, R3 ;  /* 0x000000ffff0f7224 */ /* 0x000fe200078e0003 */
[C---:B------:R-:W-:Y:S01]  /*01c0*/  ISETP.GE.AND P2, PT, R3.reuse, RZ, PT ;  /* 0x000000ff0300720c */ /* 0x040fe20003f46270 */
[----:B------:R-:W0:Y:S01]  /*01d0*/  LDCU.64 UR8, c[0x0][0x358] ;  /* 0x00006b00ff0877ac */ /* 0x000e220008000a00 */
[----:B------:R-:W1:Y:S01]  /*01e0*/  I2F.RP R2, R5 ;  /* 0x0000000500027306 */ /* 0x000e620000209400 */
[----:B------:R-:W-:Y:S01]  /*01f0*/  IADD3 R17, PT, PT, -R3, RZ, RZ ;  /* 0x000000ff03117210 */ /* 0x000fe20007ffe1ff */
[----:B------:R-:W-:Y:S01]  /*0200*/  UIADD3 UR5, UPT, UPT, UR5, -0x1, URZ ;  /* 0xffffffff05057890 */ /* 0x000fe2000fffe0ff */
[----:B------:R-:W-:-:S05]  /*0210*/  UMOV UR4, URZ ;  /* 0x000000ff00047c82 */ /* 0x000fca0008000000 */
[----:B-1----:R-:W1:Y:S02]  /*0220*/  MUFU.RCP R2, R2 ;  /* 0x0000000200027308 */ /* 0x002e640000001000 */
[----:B-1----:R-:W-:-:S06]  /*0230*/  VIADD R8, R2, 0xffffffe ;  /* 0x0ffffffe02087836 */ /* 0x002fcc0000000000 */
[----:B------:R1:W2:Y:S02]  /*0240*/  F2I.FTZ.U32.TRUNC.NTZ R9, R8 ;  /* 0x0000000800097305 */ /* 0x0002a4000021f000 */
[----:B-1----:R-:W-:Y:S02]  /*0250*/  HFMA2 R8, -RZ, RZ, 0, 0 ;  /* 0x00000000ff087431 */ /* 0x002fe400000001ff */
[----:B--2---:R-:W-:-:S04]  /*0260*/  IMAD.MOV R10, RZ, RZ, -R9 ;  /* 0x000000ffff0a7224 */ /* 0x004fc800078e0a09 */
[----:B------:R-:W-:Y:S01]  /*0270*/  IMAD R11, R10, R5, RZ ;  /* 0x000000050a0b7224 */ /* 0x000fe200078e02ff */
[----:B------:R-:W-:-:S03]  /*0280*/  IABS R10, R3 ;  /* 0x00000003000a7213 */ /* 0x000fc60000000000 */
[----:B------:R-:W-:-:S06]  /*0290*/  IMAD.HI.U32 R9, R9, R11, R8 ;  /* 0x0000000b09097227 */ /* 0x000fcc00078e0008 */
[----:B------:R-:W-:-:S04]  /*02a0*/  IMAD.HI.U32 R9, R9, R10, RZ ;  /* 0x0000000a09097227 */ /* 0x000fc800078e00ff */
[----:B------:R-:W-:-:S04]  /*02b0*/  IMAD.MOV R9, RZ, RZ, -R9 ;  /* 0x000000ffff097224 */ /* 0x000fc800078e0a09 */
[----:B------:R-:W-:-:S05]  /*02c0*/  IMAD R2, R5, R9, R10 ;  /* 0x0000000905027224 */ /* 0x000fca00078e020a */
[----:B------:R-:W-:-:S13]  /*02d0*/  ISETP.GT.U32.AND P0, PT, R5, R2, PT ;  /* 0x000000020500720c */ /* 0x000fda0003f04070 */
[----:B------:R-:W-:Y:S01]  /*02e0*/  @!P0 IMAD.IADD R2, R2, 0x1, -R5 ;  /* 0x0000000102028824 */ /* 0x000fe200078e0a05 */
[----:B------:R-:W-:-:S04]  /*02f0*/  ISETP.NE.AND P0, PT, R4, RZ, PT ;  /* 0x000000ff0400720c */ /* 0x000fc80003f05270 */
[----:B------:R-:W-:-:S13]  /*0300*/  ISETP.GT.U32.AND P1, PT, R5, R2, PT ;  /* 0x000000020500720c */ /* 0x000fda0003f24070 */
[----:B------:R-:W-:-:S05]  /*0310*/  @!P1 IADD3 R2, PT, PT, R2, -R5, RZ ;  /* 0x8000000502029210 */ /* 0x000fca0007ffe0ff */
[----:B------:R-:W-:Y:S01]  /*0320*/  @!P2 IMAD.MOV R2, RZ, RZ, -R2 ;  /* 0x000000ffff02a224 */ /* 0x000fe200078e0a02 */
[----:B------:R-:W-:-:S04]  /*0330*/  @!P0 LOP3.LUT R2, RZ, R4, RZ, 0x33, !PT ;  /* 0x00000004ff028212 */ /* 0x000fc800078e33ff */
[----:B------:R-:W-:-:S05]  /*0340*/  VIMNMX R5, PT, PT, R2, R4, !PT ;  /* 0x0000000402057248 */ /* 0x000fca0007fe0100 */
[----:B------:R-:W-:Y:S02]  /*0350*/  IMAD.IADD R14, R5, 0x1, -R2 ;  /* 0x00000001050e7824 */ /* 0x000fe400078e0a02 */
[----:B0-----:R-:W-:-:S07]  /*0360*/  IMAD.MOV.U32 R2, RZ, RZ, RZ ;  /* 0x000000ffff027224 */ /* 0x001fce00078e00ff */
.L_x_2:
[----:B------:R-:W0:Y:S01]  /*0370*/  LDC R12, c[0x0][0x39c] ;  /* 0x0000e700ff0c7b82 */ /* 0x000e220000000800 */
[----:B------:R-:W1:Y:S01]  /*0380*/  LDCU UR7, c[0x0][0x388] ;  /* 0x00007100ff0777ac */ /* 0x000e620008000800 */
[----:B------:R-:W-:Y:S01]  /*0390*/  VIMNMX R10, PT, PT, R0, R15, !PT ;  /* 0x0000000f000a7248 */ /* 0x000fe20007fe0100 */
[----:B------:R-:W-:Y:S01]  /*03a0*/  IMAD.MOV.U32 R16, RZ, RZ, RZ ;  /* 0x000000ffff107224 */ /* 0x000fe200078e00ff */
[----:B------:R-:W-:Y:S02]  /*03b0*/  UMOV UR6, UR4 ;  /* 0x0000000400067c82 */ /* 0x000fe40008000000 */
[----:B------:R-:W-:Y:S02]  /*03c0*/  IADD3 R21, PT, PT, R10, R17, RZ ;  /* 0x000000110a157210 */ /* 0x000fe40007ffe0ff */
[----:B------:R-:W2:Y:S02]  /*03d0*/  LDC R25, c[0x0][0x38c] ;  /* 0x0000e300ff197b82 */ /* 0x000ea40000000800 */
[----:B------:R-:W-:-:S04]  /*03e0*/  VIMNMX3.U32 R20, R21, UR5, R14, PT ;  /* 0x0000000515147c0f */ /* 0x000fc8000b80000e */
[----:B------:R-:W-:Y:S02]  /*03f0*/  ISETP.NE.AND P1, PT, R14, R20, PT ;  /* 0x000000140e00720c */ /* 0x000fe40003f25270 */
[----:B------:R-:W3:Y:S08]  /*0400*/  LDC.64 R4, c[0x0][0x380] ;  /* 0x0000e000ff047b82 */ /* 0x000ef00000000a00 */
[----:B------:R-:W4:Y:S01]  /*0410*/  LDC.64 R8, c[0x0][0x390] ;  /* 0x0000e400ff087b82 */ /* 0x000f220000000a00 */
[----:B0-----:R-:W-:Y:S01]  /*0420*/  IMAD R23, R12, UR4, R3 ;  /* 0x000000040c177c24 */ /* 0x001fe2000f8e0203 */
[----:B------:R-:W-:-:S04]  /*0430*/  UIADD3 UR4, UPT, UPT, UR4, 0x1, URZ ;  /* 0x0000000104047890 */ /* 0x000fc8000fffe0ff */
[----:B-1----:R-:W-:-:S11]  /*0440*/  UISETP.NE.AND UP0, UPT, UR4, UR7, UPT ;  /* 0x000000070400728c */ /* 0x002fd6000bf05270 */
.L_x_1:
[----:B------:R-:W-:Y:S05]  /*0450*/  @!P1 EXIT ;  /* 0x000000000000994d */ /* 0x000fea0003800000 */
[----:B------:R-:W-:-:S13]  /*0460*/  ISETP.NE.AND P0, PT, R21, R20, PT ;  /* 0x000000141500720c */ /* 0x000fda0003f05270 */
[----:B------:R-:W-:Y:S05]  /*0470*/  @!P0 EXIT ;  /* 0x000000000000894d */ /* 0x000fea0003800000 */
[--C-:B--2---:R-:W-:Y:S02]  /*0480*/  IMAD R11, R25, UR6, R16.reuse ;  /* 0x00000006190b7c24 */ /* 0x104fe4000f8e0210 */
[----:B------:R-:W-:Y:S02]  /*0490*/  IMAD.IADD R13, R23, 0x1, R16 ;  /* 0x00000001170d7824 */ /* 0x000fe400078e0210 */
[----:B---3--:R-:W-:-:S04]  /*04a0*/  IMAD.WIDE.U32 R10, R11, 0x4, R4 ;  /* 0x000000040b0a7825 */ /* 0x008fc800078e0004 */
[----:B----4-:R-:W-:Y:S02]  /*04b0*/  IMAD.WIDE R12, R13, 0x4, R8 ;  /* 0x000000040d0c7825 */ /* 0x010fe400078e0208 */
[----:B------:R-:W2:Y:S04]  /*04c0*/  LDG.E R10, desc[UR8][R10.64] ;  /* 0x000000080a0a7981 */ /* 0x000ea8000c1e1900 */
[----:B------:R-:W2:Y:S01]  /*04d0*/  LDG.E R13, desc[UR8][R12.64] ;  /* 0x000000080c0d7981 */ /* 0x000ea2000c1e1900 */
[----:B------:R-:W-:-:S04]  /*04e0*/  IADD3 R16, PT, PT, R16, 0x1, RZ ;  /* 0x0000000110107810 */ /* 0x000fc80007ffe0ff */
[----:B------:R-:W-:Y:S01]  /*04f0*/  ISETP.NE.AND P0, PT, R16, R25, PT ;  /* 0x000000191000720c */ /* 0x000fe20003f05270 */
[----:B--2---:R-:W-:-:S05]  /*0500*/  IMAD.IADD R18, R10, 0x1, -R13 ;  /* 0x000000010a127824 */ /* 0x004fca00078e0a0d */
[----:B------:R-:W-:-:S05]  /*0510*/  I2FP.F32.S32 R19, R18 ;  /* 0x0000001200137245 */ /* 0x000fca0000201400 */
[----:B------:R-:W-:Y:S02]  /*0520*/  FFMA R2, R19, R19, R2 ;  /* 0x0000001313027223 */ /* 0x000fe40000000002 */
[----:B------:R-:W-:Y:S05]  /*0530*/  @P0 BRA `(.L_x_1) ;  /* 0xfffffffc00c40947 */ /* 0x000fea000383ffff */
[----:B------:R-:W0:Y:S02]  /*0540*/  LDC R4, c[0x0][0x39c] ;  /* 0x0000e700ff047b82 */ /* 0x000e240000000800 */
[----:B0-----:R-:W-:Y:S01]  /*0550*/  IMAD.IADD R15, R15, 0x1, R4 ;  /* 0x000000010f0f7824 */ /* 0x001fe200078e0204 */
[----:B------:R-:W-:Y:S01]  /*0560*/  IADD3 R17, PT, PT, R17, -R4, RZ ;  /* 0x8000000411117210 */ /* 0x000fe20007ffe0ff */
[----:B------:R-:W-:Y:S06]  /*0570*/  BRA.U UP0, `(.L_x_2) ;  /* 0xfffffffd007c7547 */ /* 0x000fec000b83ffff */
[----:B------:R-:W-:-:S13]  /*0580*/  FSETP.NEU.AND P0, PT, R2, RZ, PT ;  /* 0x000000ff0200720b */ /* 0x000fda0003f0d000 */
[----:B------:R-:W-:Y:S05]  /*0590*/  @P0 EXIT ;  /* 0x000000000000094d */ /* 0x000fea0003800000 */
.L_x_0:
[----:B------:R-:W-:Y:S01]  /*05a0*/  IABS R0, R4 ;  /* 0x0000000400007213 */ /* 0x000fe20000000000 */
[----:B------:R-:W0:Y:S01]  /*05b0*/  LDCU.64 UR4, c[0x4][0x8] ;  /* 0x01000100ff0477ac */ /* 0x000e220008000a00 */
[----:B------:R-:W-:Y:S02]  /*05c0*/  IABS R10, R3 ;  /* 0x00000003000a7213 */ /* 0x000fe40000000000 */
[----:B------:R-:W1:Y:S08]  /*05d0*/  I2F.RP R2, R0 ;  /* 0x0000000000027306 */ /* 0x000e700000209400 */
[----:B-1----:R-:W1:Y:S02]  /*05e0*/  MUFU.RCP R2, R2 ;  /* 0x0000000200027308 */ /* 0x002e640000001000 */
[----:B-1----:R-:W-:-:S06]  /*05f0*/  VIADD R8, R2, 0xffffffe ;  /* 0x0ffffffe02087836 */ /* 0x002fcc0000000000 */
[----:B------:R1:W2:Y:S02]  /*0600*/  F2I.FTZ.U32.TRUNC.NTZ R9, R8 ;  /* 0x0000000800097305 */ /* 0x0002a4000021f000 */
[----:B-1----:R-:W-:Y:S01]  /*0610*/  IMAD.MOV.U32 R8, RZ, RZ, RZ ;  /* 0x000000ffff087224 */ /* 0x002fe200078e00ff */
[----:B--2---:R-:W-:-:S05]  /*0620*/  IADD3 R5, PT, PT, RZ, -R9, RZ ;  /* 0x80000009ff057210 */ /* 0x004fca0007ffe0ff */
[----:B------:R-:W-:-:S04]  /*0630*/  IMAD R5, R5, R0, RZ ;  /* 0x0000000005057224 */ /* 0x000fc800078e02ff */
[----:B------:R-:W-:Y:S01]  /*0640*/  IMAD.HI.U32 R5, R9, R5, R8 ;  /* 0x0000000509057227 */ /* 0x000fe200078e0008 */
[----:B------:R-:W-:-:S05]  /*0650*/  MOV R9, R10 ;  /* 0x0000000a00097202 */ /* 0x000fca0000000f00 */
[----:B------:R-:W-:-:S04]  /*0660*/  IMAD.HI.U32 R2, R5, R9, RZ ;  /* 0x0000000905027227 */ /* 0x000fc800078e00ff */
[----:B------:R-:W-:-:S04]  /*0670*/  IMAD.MOV R5, RZ, RZ, -R2 ;  /* 0x000000ffff057224 */ /* 0x000fc800078e0a02 */
[----:B------:R-:W-:-:S05]  /*0680*/  IMAD R5, R0, R5, R9 ;  /* 0x0000000500057224 */ /* 0x000fca00078e0209 */
[----:B------:R-:W-:-:S13]  /*0690*/  ISETP.GT.U32.AND P2, PT, R0, R5, PT ;  /* 0x000000050000720c */ /* 0x000fda0003f44070 */
[-C--:B------:R-:W-:Y:S01]  /*06a0*/  @!P2 IADD3 R5, PT, PT, R5, -R0.reuse, RZ ;  /* 0x800000000505a210 */ /* 0x080fe20007ffe0ff */
[----:B------:R-:W-:Y:S01]  /*06b0*/  @!P2 VIADD R2, R2, 0x1 ;  /* 0x000000010202a836 */ /* 0x000fe20000000000 */
[----:B------:R-:W-:Y:S02]  /*06c0*/  ISETP.NE.AND P2, PT, R4, RZ, PT ;  /* 0x000000ff0400720c */ /* 0x000fe40003f45270 */
[----:B------:R-:W-:Y:S02]  /*06d0*/  ISETP.GE.U32.AND P1, PT, R5, R0, PT ;  /* 0x000000000500720c */ /* 0x000fe40003f26070 */
[----:B------:R-:W-:-:S04]  /*06e0*/  LOP3.LUT R0, R3, R4, RZ, 0x3c, !PT ;  /* 0x0000000403007212 */ /* 0x000fc800078e3cff */
[----:B------:R-:W-:Y:S02]  /*06f0*/  ISETP.GE.AND P0, PT, R0, RZ, PT ;  /* 0x000000ff0000720c */ /* 0x000fe40003f06270 */
[----:B------:R-:W-:-:S04]  /*0700*/  MOV R0, 0x0 ;  /* 0x0000000000007802 */ /* 0x000fc80000000f00 */
[----:B------:R1:W2:Y:S01]  /*0710*/  LDC.64 R8, c[0x4][R0] ;  /* 0x0100000000087b82 */ /* 0x0002a20000000a00 */
[----:B------:R-:W-:-:S06]  /*0720*/  @P1 IADD3 R2, PT, PT, R2, 0x1, RZ ;  /* 0x0000000102021810 */ /* 0x000fcc0007ffe0ff */
[----:B------:R-:W-:Y:S01]  /*0730*/  @!P0 IMAD.MOV R2, RZ, RZ, -R2 ;  /* 0x000000ffff028224 */ /* 0x000fe200078e0a02 */
[----:B------:R-:W-:-:S04]  /*0740*/  @!P2 LOP3.LUT R2, RZ, R4, RZ, 0x33, !PT ;  /* 0x00000004ff02a212 */ /* 0x000fc800078e33ff */
[----:B------:R-:W-:-:S05]  /*0750*/  IADD3 R5, PT, PT, -R2, RZ, RZ ;  /* 0x000000ff02057210 */ /* 0x000fca0007ffe1ff */
[----:B------:R-:W-:Y:S01]  /*0760*/  IMAD R3, R4, R5, R3 ;  /* 0x0000000504037224 */ /* 0x000fe200078e0203 */
[----:B0-----:R-:W-:Y:S01]  /*0770*/  MOV R5, UR5 ;  /* 0x0000000500057c02 */ /* 0x001fe20008000f00 */
[----:B------:R-:W-:-:S03]  /*0780*/  IMAD.U32 R4, RZ, RZ, UR4 ;  /* 0x00000004ff047e24 */ /* 0x000fc6000f8e00ff */
[----:B------:R1:W-:Y:S04]  /*0790*/  STL.64 [R1], R2 ;  /* 0x0000000201007387 */ /* 0x0003e80000100a00 */
[----:B------:R-:W-:-:S07]  /*07a0*/  LEPC R20, `(.L_x_3) ;  /* 0x000000001014794e */ /* 0x000fce0000000000 */
[----:B-12---:R-:W-:Y:S05]  /*07b0*/  CALL.ABS.NOINC R8 ;  /* 0x0000000008007343 */ /* 0x006fea0003c00000 */
.L_x_3:
[----:B------:R-:W-:Y:S05]  /*07c0*/  EXIT ;  /* 0x000000000000794d */ /* 0x000fea0003800000 */
.L_x_4:
[----:B------:R-:W-:-:S00]  /*07d0*/  BRA `(.L_x_4) ;  /* 0xfffffffc00fc7947 */ /* 0x000fc0000383ffff */
[----:B------:R-:W-:-:S00]  /*07e0*/  NOP ;  /* 0x0000000000007918 */ /* 0x000fc00000000000 */
        /* <DEDUP_REMOVED lines=9> */
.L_x_54:


//--------------------- .text._Z14CalSource_CUDAPKiiiPfS1_ --------------------------
	.section	.text._Z14CalSource_CUDAPKiiiPfS1_,"ax",@progbits
	.align	128
.text._Z14CalSource_CUDAPKiiiPfS1_:
        .type           _Z14CalSource_CUDAPKiiiPfS1_,@function
        .size           _Z14CalSource_CUDAPKiiiPfS1_,(.L_x_55 - _Z14CalSource_CUDAPKiiiPfS1_)
        .other          _Z14CalSource_CUDAPKiiiPfS1_,@"STO_CUDA_ENTRY STV_DEFAULT"
_Z14CalSource_CUDAPKiiiPfS1_:
[----:B------:R-:W-:Y:S01]  /*0000*/  LDC R1, c[0x0][0x37c] ;  /* 0x0000df00ff017b82 */ /* 0x000fe20000000800 */
[----:B------:R-:W0:Y:S07]  /*0010*/  S2R R2, SR_TID.Y ;  /* 0x0000000000027919 */ /* 0x000e2e0000002200 */
[----:B------:R-:W1:Y:S01]  /*0020*/  S2UR UR4, SR_CTAID.Y ;  /* 0x00000000000479c3 */ /* 0x000e620000002600 */
[----:B------:R-:W1:Y:S01]  /*0030*/  LDCU UR5, c[0x0][0x370] ;  /* 0x00006e00ff0577ac */ /* 0x000e620008000800 */
[----:B------:R-:W0:Y:S01]  /*0040*/  S2R R3, SR_TID.X ;  /* 0x0000000000037919 */ /* 0x000e220000002100 */
[----:B------:R-:W2:Y:S05]  /*0050*/  LDCU.64 UR10, c[0x0][0x388] ;  /* 0x00007100ff0a77ac */ /* 0x000eaa0008000a00 */
[----:B------:R-:W3:Y:S01]  /*0060*/  S2UR UR6, SR_CTAID.X ;  /* 0x00000000000679c3 */ /* 0x000ee20000002500 */
[----:B------:R-:W0:Y:S01]  /*0070*/  LDCU UR7, c[0x0][0x360] ;  /* 0x00006c00ff0777ac */ /* 0x000e220008000800 */
[----:B-1----:R-:W-:Y:S01]  /*0080*/  UIMAD UR4, UR4, UR5, URZ ;  /* 0x00000005040472a4 */ /* 0x002fe2000f8e02ff */
[----:B---3--:R-:W-:Y:S01]  /*0090*/  IMAD R0, RZ, RZ, -UR6 ;  /* 0x80000006ff007e24 */ /* 0x008fe2000f8e02ff */
[----:B--2---:R-:W-:Y:S01]  /*00a0*/  UIMAD UR6, UR11, UR10, URZ ;  /* 0x0000000a0b0672a4 */ /* 0x004fe2000f8e02ff */
[----:B0-----:R-:W-:-:S03]  /*00b0*/  IMAD R2, R2, UR7, R3 ;  /* 0x0000000702027c24 */ /* 0x001fc6000f8e0203 */
[----:B------:R-:W-:-:S04]  /*00c0*/  ISETP.NE.AND P0, PT, R0, UR4, PT ;  /* 0x0000000400007c0c */ /* 0x000fc8000bf05270 */
[----:B------:R-:W-:-:S13]  /*00d0*/  ISETP.GT.OR P0, PT, R2, UR6, P0 ;  /* 0x0000000602007c0c */ /* 0x000fda0008704670 */
[----:B------:R-:W-:Y:S05]  /*00e0*/  @P0 EXIT ;  /* 0x000000000000094d */ /* 0x000fea0003800000 */
[----:B------:R-:W0:Y:S01]  /*00f0*/  S2UR UR5, SR_CgaCtaId ;  /* 0x00000000000579c3 */ /* 0x000e220000008800 */
[----:B------:R-:W-:Y:S01]  /*0100*/  UMOV UR4, 0x400 ;  /* 0x0000040000047882 */ /* 0x000fe20000000000 */
[----:B------:R-:W-:Y:S01]  /*0110*/  ISETP.NE.AND P0, PT, R2, UR6, PT ;  /* 0x0000000602007c0c */ /* 0x000fe2000bf05270 */
[----:B------:R-:W-:Y:S02]  /*0120*/  UIMAD UR8, UR11, UR10, 0x1 ;  /* 0x000000010b0874a4 */ /* 0x000fe4000f8e020a */
[----:B0-----:R-:W-:-:S04]  /*0130*/  ULEA UR4, UR5, UR4, 0x18 ;  /* 0x0000000405047291 */ /* 0x001fc8000f8ec0ff */
[----:B------:R-:W-:-:S09]  /*0140*/  ULEA UR7, UR6, UR4, 0x2 ;  /* 0x0000000406077291 */ /* 0x000fd2000f8e10ff */
[----:B------:R-:W-:Y:S01]  /*0150*/  @!P0 STS [UR7], RZ ;  /* 0x000000ffff008988 */ /* 0x000fe20008000807 */
[----:B------:R-:W-:Y:S05]  /*0160*/  @!P0 EXIT ;  /* 0x000000000000894d */ /* 0x000fea0003800000 */
[----:B------:R-:W0:Y:S01]  /*0170*/  LDC.64 R4, c[0x0][0x380] ;  /* 0x0000e000ff047b82 */ /* 0x000e220000000a00 */
[----:B------:R-:W1:Y:S01]  /*0180*/  LDCU.64 UR10, c[0x0][0x358] ;  /* 0x00006b00ff0a77ac */ /* 0x000e620008000a00 */
[----:B0-----:R-:W-:-:S05]  /*0190*/  IMAD.WIDE.U32 R4, R2, 0x4, R4 ;  /* 0x0000000402047825 */ /* 0x001fca00078e0004 */
[----:B-1----:R-:W2:Y:S01]  /*01a0*/  LDG.E R0, desc[UR10][R4.64] ;  /* 0x0000000a04007981 */ /* 0x002ea2000c1e1900 */
[----:B------:R-:W-:Y:S01]  /*01b0*/  LEA R3, R2, UR4, 0x2 ;  /* 0x0000000402037c11 */ /* 0x000fe2000f8e10ff */
[----:B------:R-:W-:Y:S01]  /*01c0*/  UISETP.GE.U32.AND UP0, UPT, UR8, 0x4, UPT ;  /* 0x000000040800788c */ /* 0x000fe2000bf06070 */
[----:B------:R-:W-:Y:S05]  /*01d0*/  WARPSYNC.ALL ;  /* 0x0000000000007948 */ /* 0x000fea0003800000 */
[----:B------:R-:W-:-:S06]  /*01e0*/  USHF.R.U32.HI UR4, URZ, 0x1, UR8 ;  /* 0x00000001ff047899 */ /* 0x000fcc0008011608 */
[----:B------:R-:W-:Y:S01]  /*01f0*/  IMAD.U32 R7, RZ, RZ, UR4 ;  /* 0x00000004ff077e24 */ /* 0x000fe2000f8e00ff */
[----:B--2---:R0:W-:Y:S01]  /*0200*/  STS [R3], R0 ;  /* 0x0000000003007388 */ /* 0x0041e20000000800 */
[----:B------:R-:W-:Y:S06]  /*0210*/  BAR.SYNC.DEFER_BLOCKING 0x0 ;  /* 0x0000000000007b1d */ /* 0x000fec0000010000 */
[----:B------:R-:W-:Y:S05]  /*0220*/  BRA.U !UP0, `(.L_x_5) ;  /* 0x0000000108347547 */ /* 0x000fea000b800000 */
[----:B0-----:R-:W-:-:S07]  /*0230*/  IMAD.MOV.U32 R0, RZ, RZ, R7 ;  /* 0x000000ffff007224 */ /* 0x001fce00078e0007 */
.L_x_6:
[----:B------:R-:W-:Y:S01]  /*0240*/  ISETP.GE.U32.AND P0, PT, R2, R0, PT ;  /* 0x000000000200720c */ /* 0x000fe20003f06070 */
[----:B-1----:R-:W-:-:S12]  /*0250*/  IMAD.MOV.U32 R6, RZ, RZ, RZ ;  /* 0x000000ffff067224 */ /* 0x002fd800078e00ff */
[----:B------:R-:W-:Y:S01]  /*0260*/  @!P0 IMAD R8, R0, 0x4, R3 ;  /* 0x0000000400088824 */ /* 0x000fe200078e0203 */
[----:B------:R-:W-:Y:S05]  /*0270*/  @!P0 LDS R9, [R3] ;  /* 0x0000000003098984 */ /* 0x000fea0000000800 */
[----:B------:R-:W0:Y:S02]  /*0280*/  @!P0 LDS R8, [R8] ;  /* 0x0000000008088984 */ /* 0x000e240000000800 */
[----:B0-----:R-:W-:Y:S01]  /*0290*/  @!P0 IMAD.IADD R6, R8, 0x1, R9 ;  /* 0x0000000108068824 */ /* 0x001fe200078e0209 */
[C---:B------:R-:W-:Y:S01]  /*02a0*/  ISETP.GT.U32.AND P0, PT, R0.reuse, 0x2, PT ;  /* 0x000000020000780c */ /* 0x040fe20003f04070 */
[----:B------:R-:W-:-:S03]  /*02b0*/  VIADD R9, R0, 0x1 ;  /* 0x0000000100097836 */ /* 0x000fc60000000000 */
[----:B------:R1:W-:Y:S02]  /*02c0*/  STS [R3], R6 ;  /* 0x0000000603007388 */ /* 0x0003e40000000800 */
[----:B------:R-:W-:Y:S01]  /*02d0*/  SHF.R.U32.HI R0, RZ, 0x1, R9 ;  /* 0x00000001ff007819 */ /* 0x000fe20000011609 */
[----:B------:R-:W-:Y:S06]  /*02e0*/  BAR.SYNC.DEFER_BLOCKING 0x0 ;  /* 0x0000000000007b1d */ /* 0x000fec0000010000 */
[----:B------:R-:W-:Y:S05]  /*02f0*/  @P0 BRA `(.L_x_6) ;  /* 0xfffffffc00d00947 */ /* 0x000fea000383ffff */
.L_x_5:
[----:B------:R-:W2:Y:S01]  /*0300*/  S2UR UR5, SR_CgaCtaId ;  /* 0x00000000000579c3 */ /* 0x000ea20000008800 */
[----:B------:R-:W-:Y:S01]  /*0310*/  ISETP.NE.AND P0, PT, R2, RZ, PT ;  /* 0x000000ff0200720c */ /* 0x000fe20003f05270 */
[----:B------:R-:W-:Y:S01]  /*0320*/  UMOV UR4, 0x400 ;  /* 0x0000040000047882 */ /* 0x000fe20000000000 */
[----:B01----:R-:W-:-:S04]  /*0330*/  I2FP.F32.S32 R3, UR6 ;  /* 0x0000000600037c45 */ /* 0x003fc80008201400 */
[----:B------:R-:W0:Y:S01]  /*0340*/  MUFU.RCP R6, R3 ;  /* 0x0000000300067308 */ /* 0x000e220000001000 */
[----:B--2---:R-:W-:-:S09]  /*0350*/  ULEA UR4, UR5, UR4, 0x18 ;  /* 0x0000000405047291 */ /* 0x004fd2000f8ec0ff */
[----:B------:R-:W1:Y:S02]  /*0360*/  @!P0 LDS.64 R8, [UR4] ;  /* 0x00000004ff088984 */ /* 0x000e640008000a00 */
[----:B-1----:R-:W-:Y:S02]  /*0370*/  @!P0 IMAD.IADD R8, R8, 0x1, R9 ;  /* 0x0000000108088824 */ /* 0x002fe400078e0209 */
[----:B0-----:R-:W-:-:S03]  /*0380*/  FFMA R9, -R3, R6, 1 ;  /* 0x3f80000003097423 */ /* 0x001fc60000000106 */
[----:B------:R-:W-:Y:S01]  /*0390*/  @!P0 STS [UR4], R8 ;  /* 0x00000008ff008988 */ /* 0x000fe20008000804 */
[----:B------:R-:W-:Y:S01]  /*03a0*/  FFMA R9, R6, R9, R6 ;  /* 0x0000000906097223 */ /* 0x000fe20000000006 */
[----:B------:R-:W-:Y:S06]  /*03b0*/  BAR.SYNC.DEFER_BLOCKING 0x0 ;  /* 0x0000000000007b1d */ /* 0x000fec0000010000 */
[----:B------:R-:W0:Y:S02]  /*03c0*/  LDS R0, [UR4] ;  /* 0x00000004ff007984 */ /* 0x000e240008000800 */
[----:B0-----:R-:W-:-:S04]  /*03d0*/  I2FP.F32.S32 R0, R0 ;  /* 0x0000000000007245 */ /* 0x001fc80000201400 */
[----:B------:R-:W0:Y:S01]  /*03e0*/  FCHK P0, R0, R3 ;  /* 0x0000000300007302 */ /* 0x000e220000000000 */
[----:B------:R-:W-:-:S04]  /*03f0*/  FFMA R6, R0, R9, RZ ;  /* 0x0000000900067223 */ /* 0x000fc800000000ff */
[----:B------:R-:W-:-:S04]  /*0400*/  FFMA R10, -R3, R6, R0 ;  /* 0x00000006030a7223 */ /* 0x000fc80000000100 */
[----:B------:R-:W-:Y:S01]  /*0410*/  FFMA R6, R9, R10, R6 ;  /* 0x0000000a09067223 */ /* 0x000fe20000000006 */
[----:B0-----:R-:W-:Y:S06]  /*0420*/  @!P0 BRA `(.L_x_7) ;  /* 0x00000000000c8947 */ /* 0x001fec0003800000 */
[----:B------:R-:W-:-:S07]  /*0430*/  MOV R6, 0x450 ;  /* 0x0000045000067802 */ /* 0x000fce0000000f00 */
[----:B------:R-:W-:Y:S05]  /*0440*/  CALL.REL.NOINC `($__internal_0_$__cuda_sm3x_div_rn_noftz_f32_slowpath) ;  /* 0x0000000000907944 */ /* 0x000fea0003c00000 */
[----:B------:R-:W-:-:S07]  /*0450*/  IMAD.MOV.U32 R6, RZ, RZ, R0 ;  /* 0x000000ffff067224 */ /* 0x000fce00078e0000 */
.L_x_7:
[----:B------:R-:W2:Y:S01]  /*0460*/  LDG.E R4, desc[UR10][R4.64] ;  /* 0x0000000a04047981 */ /* 0x000ea2000c1e1900 */
[----:B------:R-:W0:Y:S01]  /*0470*/  LDC.64 R8, c[0x0][0x390] ;  /* 0x0000e400ff087b82 */ /* 0x000e220000000a00 */
[----:B------:R-:W-:Y:S01]  /*0480*/  UISETP.GE.U32.AND UP0, UPT, UR8, 0x4, UPT ;  /* 0x000000040800788c */ /* 0x000fe2000bf06070 */
[C---:B------:R-:W-:Y:S01]  /*0490*/  ISETP.NE.AND P1, PT, R2.reuse, RZ, PT ;  /* 0x000000ff0200720c */ /* 0x040fe20003f25270 */
[----:B0-----:R-:W-:Y:S01]  /*04a0*/  IMAD.WIDE.U32 R8, R2, 0x4, R8 ;  /* 0x0000000402087825 */ /* 0x001fe200078e0008 */
[----:B--2---:R-:W-:-:S05]  /*04b0*/  I2FP.F32.S32 R3, R4 ;  /* 0x0000000400037245 */ /* 0x004fca0000201400 */
[----:B------:R-:W-:Y:S01]  /*04c0*/  FADD R3, R3, -R6 ;  /* 0x8000000603037221 */ /* 0x000fe20000000000 */
[----:B------:R-:W-:-:S03]  /*04d0*/  LEA R6, R2, UR7, 0x2 ;  /* 0x0000000702067c11 */ /* 0x000fc6000f8e10ff */
[----:B------:R-:W-:Y:S01]  /*04e0*/  FMUL R0, R3, R3 ;  /* 0x0000000303007220 */ /* 0x000fe20000400000 */
[----:B------:R0:W-:Y:S04]  /*04f0*/  STG.E desc[UR10][R8.64], R3 ;  /* 0x0000000308007986 */ /* 0x0001e8000c10190a */
[----:B------:R0:W-:Y:S01]  /*0500*/  STS [R6+0x4], R0 ;  /* 0x0000040006007388 */ /* 0x0001e20000000800 */
[----:B------:R-:W-:Y:S06]  /*0510*/  BAR.SYNC.DEFER_BLOCKING 0x0 ;  /* 0x0000000000007b1d */ /* 0x000fec0000010000 */
[----:B------:R-:W-:Y:S05]  /*0520*/  BRA.U !UP0, `(.L_x_8) ;  /* 0x0000000108387547 */ /* 0x000fea000b800000 */
.L_x_9:
[----:B------:R-:W-:Y:S01]  /*0530*/  ISETP.GE.U32.AND P0, PT, R2, R7, PT ;  /* 0x000000070200720c */ /* 0x000fe20003f06070 */
[----:B01----:R-:W-:Y:S01]  /*0540*/  IMAD.MOV.U32 R3, RZ, RZ, RZ ;  /* 0x000000ffff037224 */ /* 0x003fe200078e00ff */
[----:B------:R-:W-:Y:S05]  /*0550*/  WARPSYNC.ALL ;  /* 0x0000000000007948 */ /* 0x000fea0003800000 */
[----:B------:R-:W-:-:S05]  /*0560*/  VIADD R4, R7, 0x1 ;  /* 0x0000000107047836 */ /* 0x000fca0000000000 */
[----:B------:R-:W-:Y:S01]  /*0570*/  SHF.R.U32.HI R4, RZ, 0x1, R4 ;  /* 0x00000001ff047819 */ /* 0x000fe20000011604 */
[C---:B------:R-:W-:Y:S01]  /*0580*/  @!P0 IMAD R0, R7.reuse, 0x4, R6 ;  /* 0x0000000407008824 */ /* 0x040fe200078e0206 */
[----:B------:R-:W-:Y:S05]  /*0590*/  @!P0 LDS R5, [R6+0x4] ;  /* 0x0000040006058984 */ /* 0x000fea0000000800 */
[----:B------:R-:W0:Y:S02]  /*05a0*/  @!P0 LDS R0, [R0+0x4] ;  /* 0x0000040000008984 */ /* 0x000e240000000800 */
[----:B0-----:R-:W-:Y:S01]  /*05b0*/  @!P0 FADD R3, R0, R5 ;  /* 0x0000000500038221 */ /* 0x001fe20000000000 */
[----:B------:R-:W-:Y:S01]  /*05c0*/  ISETP.GT.U32.AND P0, PT, R7, 0x2, PT ;  /* 0x000000020700780c */ /* 0x000fe20003f04070 */
[----:B------:R-:W-:-:S03]  /*05d0*/  IMAD.MOV.U32 R7, RZ, RZ, R4 ;  /* 0x000000ffff077224 */ /* 0x000fc600078e0004 */
[----:B------:R1:W-:Y:S01]  /*05e0*/  STS [R6+0x4], R3 ;  /* 0x0000040306007388 */ /* 0x0003e20000000800 */
[----:B------:R-:W-:Y:S08]  /*05f0*/  BAR.SYNC.DEFER_BLOCKING 0x0 ;  /* 0x0000000000007b1d */ /* 0x000ff00000010000 */
[----:B------:R-:W-:Y:S05]  /*0600*/  @P0 BRA `(.L_x_9) ;  /* 0xfffffffc00c80947 */ /* 0x000fea000383ffff */
.L_x_8:
[----:B0-----:R-:W-:Y:S01]  /*0610*/  @!P1 LDS R0, [UR7+0x4] ;  /* 0x00000407ff009984 */ /* 0x001fe20008000800 */
[----:B-1----:R-:W0:Y:S01]  /*0620*/  @!P1 LDC.64 R2, c[0x0][0x398] ;  /* 0x0000e600ff029b82 */ /* 0x002e220000000a00 */
[----:B------:R-:W-:Y:S05]  /*0630*/  WARPSYNC.ALL ;  /* 0x0000000000007948 */ /* 0x000fea0003800000 */
[----:B------:R-:W1:Y:S02]  /*0640*/  @!P1 LDS R5, [UR7+0x8] ;  /* 0x00000807ff059984 */ /* 0x000e640008000800 */
[----:B-1----:R-:W-:-:S05]  /*0650*/  @!P1 FADD R5, R0, R5 ;  /* 0x0000000500059221 */ /* 0x002fca0000000000 */
[----:B0-----:R-:W-:Y:S01]  /*0660*/  @!P1 STG.E desc[UR10][R2.64], R5 ;  /* 0x0000000502009986 */ /* 0x001fe2000c10190a */
[----:B------:R-:W-:Y:S06]  /*0670*/  BAR.SYNC.DEFER_BLOCKING 0x0 ;  /* 0x0000000000007b1d */ /* 0x000fec0000010000 */
[----:B------:R-:W-:Y:S05]  /*0680*/  EXIT ;  /* 0x000000000000794d */ /* 0x000fea0003800000 */
        .weak           $__internal_0_$__cuda_sm3x_div_rn_noftz_f32_slowpath
        .type           $__internal_0_$__cuda_sm3x_div_rn_noftz_f32_slowpath,@function
        .size           $__internal_0_$__cuda_sm3x_div_rn_noftz_f32_slowpath,(.L_x_55 - $__internal_0_$__cuda_sm3x_div_rn_noftz_f32_slowpath)
$__internal_0_$__cuda_sm3x_div_rn_noftz_f32_slowpath:
[--C-:B------:R-:W-:Y:S01]  /*0690*/  SHF.R.U32.HI R9, RZ, 0x17, R3.reuse ;  /* 0x00000017ff097819 */ /* 0x100fe20000011603 */
[--C-:B------:R-:W-:Y:S01]  /*06a0*/  IMAD.MOV.U32 R11, RZ, RZ, R0.reuse ;  /* 0x000000ffff0b7224 */ /* 0x100fe200078e0000 */
[----:B------:R-:W-:Y:S01]  /*06b0*/  SHF.R.U32.HI R8, RZ, 0x17, R0 ;  /* 0x00000017ff087819 */ /* 0x000fe20000011600 */
[----:B------:R-:W-:Y:S01]  /*06c0*/  IMAD.MOV.U32 R12, RZ, RZ, R3 ;  /* 0x000000ffff0c7224 */ /* 0x000fe200078e0003 */
[----:B------:R-:W-:Y:S02]  /*06d0*/  LOP3.LUT R9, R9, 0xff, RZ, 0xc0, !PT ;  /* 0x000000ff09097812 */ /* 0x000fe400078ec0ff */
[----:B------:R-:W-:-:S03]  /*06e0*/  LOP3.LUT R10, R8, 0xff, RZ, 0xc0, !PT ;  /* 0x000000ff080a7812 */ /* 0x000fc600078ec0ff */
[----:B------:R-:W-:Y:S02]  /*06f0*/  VIADD R14, R9, 0xffffffff ;  /* 0xffffffff090e7836 */ /* 0x000fe40000000000 */
[----:B------:R-:W-:-:S03]  /*0700*/  VIADD R13, R10, 0xffffffff ;  /* 0xffffffff0a0d7836 */ /* 0x000fc60000000000 */
[----:B------:R-:W-:-:S04]  /*0710*/  ISETP.GT.U32.AND P0, PT, R14, 0xfd, PT ;  /* 0x000000fd0e00780c */ /* 0x000fc80003f04070 */
[----:B------:R-:W-:-:S13]  /*0720*/  ISETP.GT.U32.OR P0, PT, R13, 0xfd, P0 ;  /* 0x000000fd0d00780c */ /* 0x000fda0000704470 */
[----:B------:R-:W-:Y:S01]  /*0730*/  @!P0 IMAD.MOV.U32 R8, RZ, RZ, RZ ;  /* 0x000000ffff088224 */ /* 0x000fe200078e00ff */
[----:B------:R-:W-:Y:S06]  /*0740*/  @!P0 BRA `(.L_x_10) ;  /* 0x00000000005c8947 */ /* 0x000fec0003800000 */
[----:B------:R-:W-:Y:S02]  /*0750*/  FSETP.GTU.FTZ.AND P0, PT, |R0|, +INF , PT ;  /* 0x7f8000000000780b */ /* 0x000fe40003f1c200 */
[----:B------:R-:W-:-:S04]  /*0760*/  FSETP.GTU.FTZ.AND P1, PT, |R3|, +INF , PT ;  /* 0x7f8000000300780b */ /* 0x000fc80003f3c200 */
[----:B------:R-:W-:-:S13]  /*0770*/  PLOP3.LUT P0, PT, P0, P1, PT, 0xf8, 0x8f ;  /* 0x00000000008f781c */ /* 0x000fda0000703f70 */
[----:B------:R-:W-:Y:S05]  /*0780*/  @P0 BRA `(.L_x_11) ;  /* 0x0000000400440947 */ /* 0x000fea0003800000 */
[----:B------:R-:W-:-:S13]  /*0790*/  LOP3.LUT P0, RZ, R12, 0x7fffffff, R11, 0xc8, !PT ;  /* 0x7fffffff0cff7812 */ /* 0x000fda000780c80b */
[----:B------:R-:W-:Y:S05]  /*07a0*/  @!P0 BRA `(.L_x_12) ;  /* 0x0000000400348947 */ /* 0x000fea0003800000 */
[C---:B------:R-:W-:Y:S02]  /*07b0*/  FSETP.NEU.FTZ.AND P2, PT, |R0|.reuse, +INF , PT ;  /* 0x7f8000000000780b */ /* 0x040fe40003f5d200 */
[----:B------:R-:W-:Y:S02]  /*07c0*/  FSETP.NEU.FTZ.AND P1, PT, |R3|, +INF , PT ;  /* 0x7f8000000300780b */ /* 0x000fe40003f3d200 */
[----:B------:R-:W-:-:S11]  /*07d0*/  FSETP.NEU.FTZ.AND P0, PT, |R0|, +INF , PT ;  /* 0x7f8000000000780b */ /* 0x000fd60003f1d200 */
[----:B------:R-:W-:Y:S05]  /*07e0*/  @!P1 BRA !P2, `(.L_x_12) ;  /* 0x0000000400249947 */ /* 0x000fea0005000000 */
[----:B------:R-:W-:-:S04]  /*07f0*/  LOP3.LUT P2, RZ, R11, 0x7fffffff, RZ, 0xc0, !PT ;  /* 0x7fffffff0bff7812 */ /* 0x000fc8000784c0ff */
[----:B------:R-:W-:-:S13]  /*0800*/  PLOP3.LUT P1, PT, P1, P2, PT, 0x2f, 0xf2 ;  /* 0x0000000000f2781c */ /* 0x000fda0000f24577 */
[----:B------:R-:W-:Y:S05]  /*0810*/  @P1 BRA `(.L_x_13) ;  /* 0x0000000400101947 */ /* 0x000fea0003800000 */
[----:B------:R-:W-:-:S04]  /*0820*/  LOP3.LUT P1, RZ, R12, 0x7fffffff, RZ, 0xc0, !PT ;  /* 0x7fffffff0cff7812 */ /* 0x000fc8000782c0ff */
[----:B------:R-:W-:-:S13]  /*0830*/  PLOP3.LUT P0, PT, P0, P1, PT, 0x2f, 0xf2 ;  /* 0x0000000000f2781c */ /* 0x000fda0000702577 */
[----:B------:R-:W-:Y:S05]  /*0840*/  @P0 BRA `(.L_x_14) ;  /* 0x0000000000f80947 */ /* 0x000fea0003800000 */
[----:B------:R-:W-:Y:S02]  /*0850*/  ISETP.GE.AND P0, PT, R13, RZ, PT ;  /* 0x000000ff0d00720c */ /* 0x000fe40003f06270 */
[----:B------:R-:W-:-:S11]  /*0860*/  ISETP.GE.AND P1, PT, R14, RZ, PT ;  /* 0x000000ff0e00720c */ /* 0x000fd60003f26270 */
[----:B------:R-:W-:Y:S02]  /*0870*/  @P0 IMAD.MOV.U32 R8, RZ, RZ, RZ ;  /* 0x000000ffff080224 */ /* 0x000fe400078e00ff */
[----:B------:R-:W-:Y:S01]  /*0880*/  @!P0 FFMA R11, R0, 1.84467440737095516160e+19, RZ ;  /* 0x5f800000000b8823 */ /* 0x000fe200000000ff */
[----:B------:R-:W-:Y:S02]  /*0890*/  @!P0 IMAD.MOV.U32 R8, RZ, RZ, -0x40 ;  /* 0xffffffc0ff088424 */ /* 0x000fe400078e00ff */
[----:B------:R-:W-:Y:S02]  /*08a0*/  @!P1 FFMA R12, R3, 1.84467440737095516160e+19, RZ ;  /* 0x5f800000030c9823 */ /* 0x000fe400000000ff */
[----:B------:R-:W-:-:S07]  /*08b0*/  @!P1 VIADD R8, R8, 0x40 ;  /* 0x0000004008089836 */ /* 0x000fce0000000000 */
.L_x_10:
[----:B------:R-:W-:Y:S01]  /*08c0*/  LEA R3, R9, 0xc0800000, 0x17 ;  /* 0xc080000009037811 */ /* 0x000fe200078eb8ff */
[----:B------:R-:W-:-:S04]  /*08d0*/  VIADD R10, R10, 0xffffff81 ;  /* 0xffffff810a0a7836 */ /* 0x000fc80000000000 */
[----:B------:R-:W-:Y:S01]  /*08e0*/  IMAD.IADD R3, R12, 0x1, -R3 ;  /* 0x000000010c037824 */ /* 0x000fe200078e0a03 */
[C---:B------:R-:W-:Y:S01]  /*08f0*/  IADD3 R9, PT, PT, R10.reuse, 0x7f, -R9 ;  /* 0x0000007f0a097810 */ /* 0x040fe20007ffe809 */
[----:B------:R-:W-:Y:S02]  /*0900*/  IMAD R0, R10, -0x800000, R11 ;  /* 0xff8000000a007824 */ /* 0x000fe400078e020b */
[----:B------:R-:W0:Y:S01]  /*0910*/  MUFU.RCP R12, R3 ;  /* 0x00000003000c7308 */ /* 0x000e220000001000 */
[----:B------:R-:W-:Y:S01]  /*0920*/  FADD.FTZ R13, -R3, -RZ ;  /* 0x800000ff030d7221 */ /* 0x000fe20000010100 */
[----:B------:R-:W-:-:S03]  /*0930*/  IMAD.IADD R9, R9, 0x1, R8 ;  /* 0x0000000109097824 */ /* 0x000fc600078e0208 */
[----:B0-----:R-:W-:-:S04]  /*0940*/  FFMA R15, R12, R13, 1 ;  /* 0x3f8000000c0f7423 */ /* 0x001fc8000000000d */
[----:B------:R-:W-:-:S04]  /*0950*/  FFMA R14, R12, R15, R12 ;  /* 0x0000000f0c0e7223 */ /* 0x000fc8000000000c */
[----:B------:R-:W-:-:S04]  /*0960*/  FFMA R11, R0, R14, RZ ;  /* 0x0000000e000b7223 */ /* 0x000fc800000000ff */
[----:B------:R-:W-:-:S04]  /*0970*/  FFMA R12, R13, R11, R0 ;  /* 0x0000000b0d0c7223 */ /* 0x000fc80000000000 */
[----:B------:R-:W-:-:S04]  /*0980*/  FFMA R11, R14, R12, R11 ;  /* 0x0000000c0e0b7223 */ /* 0x000fc8000000000b */
[----:B------:R-:W-:-:S04]  /*0990*/  FFMA R12, R13, R11, R0 ;  /* 0x0000000b0d0c7223 */ /* 0x000fc80000000000 */
[----:B------:R-:W-:-:S05]  /*09a0*/  FFMA R0, R14, R12, R11 ;  /* 0x0000000c0e007223 */ /* 0x000fca000000000b */
[----:B------:R-:W-:-:S04]  /*09b0*/  SHF.R.U32.HI R3, RZ, 0x17, R0 ;  /* 0x00000017ff037819 */ /* 0x000fc80000011600 */
[----:B------:R-:W-:-:S05]  /*09c0*/  LOP3.LUT R3, R3, 0xff, RZ, 0xc0, !PT ;  /* 0x000000ff03037812 */ /* 0x000fca00078ec0ff */
[----:B------:R-:W-:-:S04]  /*09d0*/  IMAD.IADD R13, R3, 0x1, R9 ;  /* 0x00000001030d7824 */ /* 0x000fc800078e0209 */
[----:B------:R-:W-:-:S05]  /*09e0*/  VIADD R3, R13, 0xffffffff ;  /* 0xffffffff0d037836 */ /* 0x000fca0000000000 */
[----:B------:R-:W-:-:S13]  /*09f0*/  ISETP.GE.U32.AND P0, PT, R3, 0xfe, PT ;  /* 0x000000fe0300780c */ /* 0x000fda0003f06070 */
[----:B------:R-:W-:Y:S05]  /*0a00*/  @!P0 BRA `(.L_x_15) ;  /* 0x0000000000808947 */ /* 0x000fea0003800000 */
[----:B------:R-:W-:-:S13]  /*0a10*/  ISETP.GT.AND P0, PT, R13, 0xfe, PT ;  /* 0x000000fe0d00780c */ /* 0x000fda0003f04270 */
[----:B------:R-:W-:Y:S05]  /*0a20*/  @P0 BRA `(.L_x_16) ;  /* 0x00000000006c0947 */ /* 0x000fea0003800000 */
[----:B------:R-:W-:-:S13]  /*0a30*/  ISETP.GE.AND P0, PT, R13, 0x1, PT ;  /* 0x000000010d00780c */ /* 0x000fda0003f06270 */
[----:B------:R-:W-:Y:S05]  /*0a40*/  @P0 BRA `(.L_x_17) ;  /* 0x0000000000980947 */ /* 0x000fea0003800000 */
[----:B------:R-:W-:Y:S02]  /*0a50*/  ISETP.GE.AND P0, PT, R13, -0x18, PT ;  /* 0xffffffe80d00780c */ /* 0x000fe40003f06270 */
[----:B------:R-:W-:-:S11]  /*0a60*/  LOP3.LUT R0, R0, 0x80000000, RZ, 0xc0, !PT ;  /* 0x8000000000007812 */ /* 0x000fd600078ec0ff */
[----:B------:R-:W-:Y:S05]  /*0a70*/  @!P0 BRA `(.L_x_17) ;  /* 0x00000000008c8947 */ /* 0x000fea0003800000 */
[CCC-:B------:R-:W-:Y:S01]  /*0a80*/  FFMA.RZ R3, R14.reuse, R12.reuse, R11.reuse ;  /* 0x0000000c0e037223 */ /* 0x1c0fe2000000c00b */
[C---:B------:R-:W-:Y:S02]  /*0a90*/  VIADD R10, R13.reuse, 0x20 ;  /* 0x000000200d0a7836 */ /* 0x040fe40000000000 */
[CCC-:B------:R-:W-:Y:S01]  /*0aa0*/  FFMA.RM R8, R14.reuse, R12.reuse, R11.reuse ;  /* 0x0000000c0e087223 */ /* 0x1c0fe2000000400b */
[----:B------:R-:W-:Y:S02]  /*0ab0*/  ISETP.NE.AND P2, PT, R13, RZ, PT ;  /* 0x000000ff0d00720c */ /* 0x000fe40003f45270 */
[----:B------:R-:W-:Y:S01]  /*0ac0*/  LOP3.LUT R9, R3, 0x7fffff, RZ, 0xc0, !PT ;  /* 0x007fffff03097812 */ /* 0x000fe200078ec0ff */
[----:B------:R-:W-:Y:S01]  /*0ad0*/  FFMA.RP R3, R14, R12, R11 ;  /* 0x0000000c0e037223 */ /* 0x000fe2000000800b */
[----:B------:R-:W-:Y:S01]  /*0ae0*/  IMAD.MOV R11, RZ, RZ, -R13 ;  /* 0x000000ffff0b7224 */ /* 0x000fe200078e0a0d */
[----:B------:R-:W-:Y:S02]  /*0af0*/  ISETP.NE.AND P1, PT, R13, RZ, PT ;  /* 0x000000ff0d00720c */ /* 0x000fe40003f25270 */
[----:B------:R-:W-:-:S02]  /*0b00*/  LOP3.LUT R9, R9, 0x800000, RZ, 0xfc, !PT ;  /* 0x0080000009097812 */ /* 0x000fc400078efcff */
[----:B------:R-:W-:Y:S02]  /*0b10*/  FSETP.NEU.FTZ.AND P0, PT, R3, R8, PT ;  /* 0x000000080300720b */ /* 0x000fe40003f1d000 */
[----:B------:R-:W-:Y:S02]  /*0b20*/  SHF.L.U32 R10, R9, R10, RZ ;  /* 0x0000000a090a7219 */ /* 0x000fe400000006ff */
[----:B------:R-:W-:Y:S02]  /*0b30*/  SEL R8, R11, RZ, P2 ;  /* 0x000000ff0b087207 */ /* 0x000fe40001000000 */
[----:B------:R-:W-:Y:S02]  /*0b40*/  ISETP.NE.AND P1, PT, R10, RZ, P1 ;  /* 0x000000ff0a00720c */ /* 0x000fe40000f25270 */
[----:B------:R-:W-:Y:S02]  /*0b50*/  SHF.R.U32.HI R8, RZ, R8, R9 ;  /* 0x00000008ff087219 */ /* 0x000fe40000011609 */
[----:B------:R-:W-:-:S02]  /*0b60*/  PLOP3.LUT P0, PT, P0, P1, PT, 0xf8, 0x8f ;  /* 0x00000000008f781c */ /* 0x000fc40000703f70 */
[----:B------:R-:W-:Y:S02]  /*0b70*/  SHF.R.U32.HI R10, RZ, 0x1, R8 ;  /* 0x00000001ff0a7819 */ /* 0x000fe40000011608 */
[----:B------:R-:W-:-:S04]  /*0b80*/  SEL R3, RZ, 0x1, !P0 ;  /* 0x00000001ff037807 */ /* 0x000fc80004000000 */
[----:B------:R-:W-:-:S04]  /*0b90*/  LOP3.LUT R3, R3, 0x1, R10, 0xf8, !PT ;  /* 0x0000000103037812 */ /* 0x000fc800078ef80a */
[----:B------:R-:W-:-:S05]  /*0ba0*/  LOP3.LUT R3, R3, R8, RZ, 0xc0, !PT ;  /* 0x0000000803037212 */ /* 0x000fca00078ec0ff */
[----:B------:R-:W-:-:S05]  /*0bb0*/  IMAD.IADD R3, R10, 0x1, R3 ;  /* 0x000000010a037824 */ /* 0x000fca00078e0203 */
[----:B------:R-:W-:Y:S01]  /*0bc0*/  LOP3.LUT R0, R3, R0, RZ, 0xfc, !PT ;  /* 0x0000000003007212 */ /* 0x000fe200078efcff */
[----:B------:R-:W-:Y:S06]  /*0bd0*/  BRA `(.L_x_17) ;  /* 0x0000000000347947 */ /* 0x000fec0003800000 */
.L_x_16:
[----:B------:R-:W-:-:S04]  /*0be0*/  LOP3.LUT R0, R0, 0x80000000, RZ, 0xc0, !PT ;  /* 0x8000000000007812 */ /* 0x000fc800078ec0ff */
[----:B------:R-:W-:Y:S01]  /*0bf0*/  LOP3.LUT R0, R0, 0x7f800000, RZ, 0xfc, !PT ;  /* 0x7f80000000007812 */ /* 0x000fe200078efcff */
[----:B------:R-:W-:Y:S06]  /*0c00*/  BRA `(.L_x_17) ;  /* 0x0000000000287947 */ /* 0x000fec0003800000 */
.L_x_15:
[----:B------:R-:W-:Y:S01]  /*0c10*/  IMAD R0, R9, 0x800000, R0 ;  /* 0x0080000009007824 */ /* 0x000fe200078e0200 */
[----:B------:R-:W-:Y:S06]  /*0c20*/  BRA `(.L_x_17) ;  /* 0x0000000000207947 */ /* 0x000fec0003800000 */
.L_x_14:
[----:B------:R-:W-:-:S04]  /*0c30*/  LOP3.LUT R0, R12, 0x80000000, R11, 0x48, !PT ;  /* 0x800000000c007812 */ /* 0x000fc800078e480b */
[----:B------:R-:W-:Y:S01]  /*0c40*/  LOP3.LUT R0, R0, 0x7f800000, RZ, 0xfc, !PT ;  /* 0x7f80000000007812 */ /* 0x000fe200078efcff */
[----:B------:R-:W-:Y:S06]  /*0c50*/  BRA `(.L_x_17) ;  /* 0x0000000000147947 */ /* 0x000fec0003800000 */
.L_x_13:
[----:B------:R-:W-:Y:S01]  /*0c60*/  LOP3.LUT R0, R12, 0x80000000, R11, 0x48, !PT ;  /* 0x800000000c007812 */ /* 0x000fe200078e480b */
[----:B------:R-:W-:Y:S06]  /*0c70*/  BRA `(.L_x_17) ;  /* 0x00000000000c7947 */ /* 0x000fec0003800000 */
.L_x_12:
[----:B------:R-:W0:Y:S01]  /*0c80*/  MUFU.RSQ R0, -QNAN ;  /* 0xffc0000000007908 */ /* 0x000e220000001400 */
[----:B------:R-:W-:Y:S05]  /*0c90*/  BRA `(.L_x_17) ;  /* 0x0000000000047947 */ /* 0x000fea0003800000 */
.L_x_11:
[----:B------:R-:W-:-:S07]  /*0ca0*/  FADD.FTZ R0, R0, R3 ;  /* 0x0000000300007221 */ /* 0x000fce0000010000 */
.L_x_17:
[----:B------:R-:W-:Y:S02]  /*0cb0*/  IMAD.MOV.U32 R8, RZ, RZ, R6 ;  /* 0x000000ffff087224 */ /* 0x000fe400078e0006 */
[----:B------:R-:W-:-:S04]  /*0cc0*/  IMAD.MOV.U32 R9, RZ, RZ, 0x0 ;  /* 0x00000000ff097424 */ /* 0x000fc800078e00ff */
[----:B0-----:R-:W-:Y:S05]  /*0cd0*/  RET.REL.NODEC R8 `(_Z14CalSource_CUDAPKiiiPfS1_) ;  /* 0xfffffff008c87950 */ /* 0x001fea0003c3ffff */
.L_x_18:
        /* <DEDUP_REMOVED lines=10> */
.L_x_55:


//--------------------- .text._Z11CalPCC_CUDAiiPKiiiPfS1_ --------------------------
	.section	.text._Z11CalPCC_CUDAiiPKiiiPfS1_,"ax",@progbits
	.align	128
.text._Z11CalPCC_CUDAiiPKiiiPfS1_:
        .type           _Z11CalPCC_CUDAiiPKiiiPfS1_,@function
        .size           _Z11CalPCC_CUDAiiPKiiiPfS1_,(.L_x_57 - _Z11CalPCC_CUDAiiPKiiiPfS1_)
        .other          _Z11CalPCC_CUDAiiPKiiiPfS1_,@"STO_CUDA_ENTRY STV_DEFAULT"
_Z11CalPCC_CUDAiiPKiiiPfS1_:
[----:B------:R-:W0:Y:S01]  /*0000*/  LDC R1, c[0x0][0x37c] ;  /* 0x0000df00ff017b82 */ /* 0x000e220000000800 */
[----:B------:R-:W1:Y:S07]  /*0010*/  S2R R5, SR_TID.Y ;  /* 0x0000000000057919 */ /* 0x000e6e0000002200 */
[----:B------:R-:W-:Y:S01]  /*0020*/  S2UR UR4, SR_CTAID.Y ;  /* 0x00000000000479c3 */ /* 0x000fe20000002600 */
[----:B------:R-:W2:Y:S01]  /*0030*/  LDCU UR7, c[0x0][0x2fc] ;  /* 0x00005f80ff0777ac */ /* 0x000ea20008000800 */
[----:B0-----:R-:W-:Y:S01]  /*0040*/  IADD3 R1, PT, PT, R1, -0x8, RZ ;  /* 0xfffffff801017810 */ /* 0x001fe20007ffe0ff */
[----:B------:R-:W0:Y:S01]  /*0050*/  S2R R7, SR_TID.X ;  /* 0x0000000000077919 */ /* 0x000e220000002100 */
[----:B------:R-:W3:Y:S04]  /*0060*/  LDCU UR5, c[0x0][0x370] ;  /* 0x00006e00ff0577ac */ /* 0x000ee80008000800 */
[----:B------:R-:W3:Y:S01]  /*0070*/  S2UR UR6, SR_CTAID.X ;  /* 0x00000000000679c3 */ /* 0x000ee20000002500 */
[----:B------:R-:W0:Y:S07]  /*0080*/  LDCU UR8, c[0x0][0x360] ;  /* 0x00006c00ff0877ac */ /* 0x000e2e0008000800 */
[----:B------:R-:W1:Y:S08]  /*0090*/  LDC R4, c[0x0][0x364] ;  /* 0x0000d900ff047b82 */ /* 0x000e700000000800 */
[----:B------:R-:W4:Y:S01]  /*00a0*/  LDC.64 R2, c[0x0][0x390] ;  /* 0x0000e400ff027b82 */ /* 0x000f220000000a00 */
[----:B---3--:R-:W-:Y:S01]  /*00b0*/  UIMAD UR4, UR4, UR5, UR6 ;  /* 0x00000005040472a4 */ /* 0x008fe2000f8e0206 */
[----:B------:R-:W3:Y:S05]  /*00c0*/  LDCU UR5, c[0x0][0x2f8] ;  /* 0x00005f00ff0577ac */ /* 0x000eea0008000800 */
[----:B-1----:R-:W-:-:S04]  /*00d0*/  IMAD R4, R4, UR4, R5 ;  /* 0x0000000404047c24 */ /* 0x002fc8000f8e0205 */
[----:B0-----:R-:W-:Y:S02]  /*00e0*/  IMAD R4, R4, UR8, R7 ;  /* 0x0000000804047c24 */ /* 0x001fe4000f8e0207 */
[----:B----4-:R-:W-:Y:S01]  /*00f0*/  IMAD R5, R3, R2, RZ ;  /* 0x0000000203057224 */ /* 0x010fe200078e02ff */
[----:B---3--:R-:W-:-:S04]  /*0100*/  IADD3 R6, P1, PT, R1, UR5, RZ ;  /* 0x0000000501067c10 */ /* 0x008fc8000ff3e0ff */
[----:B------:R-:W-:Y:S01]  /*0110*/  ISETP.GE.AND P0, PT, R4, R5, PT ;  /* 0x000000050400720c */ /* 0x000fe20003f06270 */
[----:B--2---:R-:W-:-:S12]  /*0120*/  IMAD.X R7, RZ, RZ, UR7, P1 ;  /* 0x00000007ff077e24 */ /* 0x004fd800088e06ff */
[----:B------:R-:W-:Y:S05]  /*0130*/  @P0 EXIT ;  /* 0x000000000000094d */ /* 0x000fea0003800000 */
[----:B------:R-:W0:Y:S01]  /*0140*/  LDCU.64 UR6, c[0x0][0x380] ;  /* 0x00007000ff0677ac */ /* 0x000e220008000a00 */
[----:B------:R-:W-:Y:S01]  /*0150*/  HFMA2 R11, -RZ, RZ, 0, 0 ;  /* 0x00000000ff0b7431 */ /* 0x000fe200000001ff */
[----:B------:R-:W1:Y:S01]  /*0160*/  LDCU.64 UR12, c[0x0][0x358] ;  /* 0x00006b00ff0c77ac */ /* 0x000e620008000a00 */
[----:B0-----:R-:W-:-:S04]  /*0170*/  UISETP.LT.AND UP0, UPT, UR6, UR7, UPT ;  /* 0x000000070600728c */ /* 0x001fc8000bf01270 */
[----:B------:R-:W-:-:S04]  /*0180*/  USEL UR4, UR6, UR7, UP0 ;  /* 0x0000000706047287 */ /* 0x000fc80008000000 */
[----:B------:R-:W-:Y:S02]  /*0190*/  UISETP.GE.AND UP1, UPT, UR4, 0x1, UPT ;  /* 0x000000010400788c */ /* 0x000fe4000bf26270 */
[----:B------:R-:W-:-:S07]  /*01a0*/  UISETP.GT.AND UP0, UPT, UR4, URZ, UPT ;  /* 0x000000ff0400728c */ /* 0x000fce000bf04270 */
[----:B-1----:R-:W-:Y:S05]  /*01b0*/  BRA.U !UP1, `(.L_x_19) ;  /* 0x0000000109e07547 */ /* 0x002fea000b800000 */
[----:B------:R-:W-:Y:S01]  /*01c0*/  IABS R11, R3 ;  /* 0x00000003000b7213 */ /* 0x000fe20000000000 */
[----:B------:R-:W-:Y:S01]  /*01d0*/  UIADD3 UR8, UPT, UPT, UR7, -0x1, URZ ;  /* 0xffffffff07087890 */ /* 0x000fe2000fffe0ff */
[----:B------:R-:W-:Y:S01]  /*01e0*/  ISETP.GE.AND P2, PT, R4, RZ, PT ;  /* 0x000000ff0400720c */ /* 0x000fe20003f46270 */
[----:B------:R-:W-:Y:S01]  /*01f0*/  UMOV UR4, URZ ;  /* 0x000000ff00047c82 */ /* 0x000fe20008000000 */
[----:B------:R-:W0:Y:S01]  /*0200*/  I2F.RP R0, R11 ;  /* 0x0000000b00007306 */ /* 0x000e220000209400 */
[----:B------:R-:W-:-:S07]  /*0210*/  MOV R10, R4 ;  /* 0x00000004000a7202 */ /* 0x000fce0000000f00 */
[----:B0-----:R-:W0:Y:S02]  /*0220*/  MUFU.RCP R0, R0 ;  /* 0x0000000000007308 */ /* 0x001e240000001000 */
[----:B0-----:R-:W-:-:S06]  /*0230*/  VIADD R8, R0, 0xffffffe ;  /* 0x0ffffffe00087836 */ /* 0x001fcc0000000000 */
[----:B------:R0:W1:Y:S02]  /*0240*/  F2I.FTZ.U32.TRUNC.NTZ R9, R8 ;  /* 0x0000000800097305 */ /* 0x000064000021f000 */
[----:B0-----:R-:W-:Y:S01]  /*0250*/  IMAD.MOV.U32 R8, RZ, RZ, RZ ;  /* 0x000000ffff087224 */ /* 0x001fe200078e00ff */
[----:B-1----:R-:W-:-:S05]  /*0260*/  IADD3 R2, PT, PT, RZ, -R9, RZ ;  /* 0x80000009ff027210 */ /* 0x002fca0007ffe0ff */
[----:B------:R-:W-:Y:S01]  /*0270*/  IMAD R13, R2, R11, RZ ;  /* 0x0000000b020d7224 */ /* 0x000fe200078e02ff */
[----:B------:R-:W-:-:S03]  /*0280*/  IABS R2, R4 ;  /* 0x0000000400027213 */ /* 0x000fc60000000000 */
[----:B------:R-:W-:-:S06]  /*0290*/  IMAD.HI.U32 R9, R9, R13, R8 ;  /* 0x0000000d09097227 */ /* 0x000fcc00078e0008 */
[----:B------:R-:W-:-:S05]  /*02a0*/  IMAD.HI.U32 R9, R9, R2, RZ ;  /* 0x0000000209097227 */ /* 0x000fca00078e00ff */
[----:B------:R-:W-:-:S05]  /*02b0*/  IADD3 R9, PT, PT, -R9, RZ, RZ ;  /* 0x000000ff09097210 */ /* 0x000fca0007ffe1ff */
[----:B------:R-:W-:-:S05]  /*02c0*/  IMAD R0, R11, R9, R2 ;  /* 0x000000090b007224 */ /* 0x000fca00078e0202 */
[----:B------:R-:W-:-:S13]  /*02d0*/  ISETP.GT.U32.AND P0, PT, R11, R0, PT ;  /* 0x000000000b00720c */ /* 0x000fda0003f04070 */
[----:B------:R-:W-:Y:S01]  /*02e0*/  @!P0 IMAD.IADD R0, R0, 0x1, -R11 ;  /* 0x0000000100008824 */ /* 0x000fe200078e0a0b */
[----:B------:R-:W-:-:S04]  /*02f0*/  ISETP.NE.AND P0, PT, R3, RZ, PT ;  /* 0x000000ff0300720c */ /* 0x000fc80003f05270 */
[----:B------:R-:W-:-:S13]  /*0300*/  ISETP.GT.U32.AND P1, PT, R11, R0, PT ;  /* 0x000000000b00720c */ /* 0x000fda0003f24070 */
[----:B------:R-:W-:Y:S01]  /*0310*/  @!P1 IADD3 R0, PT, PT, R0, -R11, RZ ;  /* 0x8000000b00009210 */ /* 0x000fe20007ffe0ff */
[----:B------:R-:W-:-:S04]  /*0320*/  IMAD.MOV.U32 R11, RZ, RZ, RZ ;  /* 0x000000ffff0b7224 */ /* 0x000fc800078e00ff */
[----:B------:R-:W-:Y:S02]  /*0330*/  IMAD.MOV.U32 R2, RZ, RZ, R0 ;  /* 0x000000ffff027224 */ /* 0x000fe400078e0000 */
[----:B------:R-:W-:-:S03]  /*0340*/  IMAD.MOV R0, RZ, RZ, -R4 ;  /* 0x000000ffff007224 */ /* 0x000fc600078e0a04 */
[----:B------:R-:W-:Y:S02]  /*0350*/  @!P2 IADD3 R2, PT, PT, -R2, RZ, RZ ;  /* 0x000000ff0202a210 */ /* 0x000fe40007ffe1ff */
[----:B------:R-:W-:-:S04]  /*0360*/  @!P0 LOP3.LUT R2, RZ, R3, RZ, 0x33, !PT ;  /* 0x00000003ff028212 */ /* 0x000fc800078e33ff */
[----:B------:R-:W-:-:S04]  /*0370*/  VIMNMX R3, PT, PT, R2, R3, !PT ;  /* 0x0000000302037248 */ /* 0x000fc80007fe0100 */
[----:B------:R-:W-:-:S07]  /*0380*/  IADD3 R13, PT, PT, -R2, R3, RZ ;  /* 0x00000003020d7210 */ /* 0x000fce0007ffe1ff */
.L_x_21:
[----:B------:R-:W0:Y:S01]  /*0390*/  LDC R15, c[0x0][0x394] ;  /* 0x0000e500ff0f7b82 */ /* 0x000e220000000800 */
[----:B------:R-:W-:Y:S01]  /*03a0*/  VIMNMX R3, PT, PT, R5, R10, !PT ;  /* 0x0000000a05037248 */ /* 0x000fe20007fe0100 */
[----:B------:R-:W1:Y:S04]  /*03b0*/  LDCU UR5, c[0x0][0x380] ;  /* 0x00007000ff0577ac */ /* 0x000e680008000800 */
[----:B------:R-:W-:Y:S01]  /*03c0*/  IMAD.IADD R8, R3, 0x1, R0 ;  /* 0x0000000103087824 */ /* 0x000fe200078e0200 */
[----:B------:R-:W2:Y:S01]  /*03d0*/  LDCU UR6, c[0x0][0x384] ;  /* 0x00007080ff0677ac */ /* 0x000ea20008000800 */
[----:B------:R-:W3:Y:S03]  /*03e0*/  LDC.64 R2, c[0x0][0x388] ;  /* 0x0000e200ff027b82 */ /* 0x000ee60000000a00 */
[----:B------:R-:W-:-:S04]  /*03f0*/  VIMNMX3.U32 R9, R8, UR8, R13, PT ;  /* 0x0000000808097c0f */ /* 0x000fc8000b80000d */
[----:B------:R-:W-:-:S04]  /*0400*/  ISETP.NE.AND P0, PT, R8, R9, PT ;  /* 0x000000090800720c */ /* 0x000fc80003f05270 */
[----:B------:R-:W-:Y:S01]  /*0410*/  ISETP.EQ.OR P0, PT, R13, R9, !P0 ;  /* 0x000000090d00720c */ /* 0x000fe20004702670 */
[----:B0-----:R-:W-:Y:S01]  /*0420*/  IMAD R14, R15, UR4, R4 ;  /* 0x000000040f0e7c24 */ /* 0x001fe2000f8e0204 */
[----:B------:R-:W-:-:S04]  /*0430*/  UIADD3 UR4, UPT, UPT, UR4, 0x1, URZ ;  /* 0x0000000104047890 */ /* 0x000fc8000fffe0ff */
[----:B-1----:R-:W-:-:S03]  /*0440*/  UISETP.NE.AND UP2, UPT, UR4, UR5, UPT ;  /* 0x000000050400728c */ /* 0x002fc6000bf45270 */
[----:B--23--:R-:W-:-:S08]  /*0450*/  UMOV UR5, URZ ;  /* 0x000000ff00057c82 */ /* 0x00cfd00008000000 */
.L_x_20:
[----:B------:R-:W-:Y:S05]  /*0460*/  @P0 EXIT ;  /* 0x000000000000094d */ /* 0x000fea0003800000 */
[----:B------:R-:W-:-:S05]  /*0470*/  IADD3 R9, PT, PT, R14, UR5, RZ ;  /* 0x000000050e097c10 */ /* 0x000fca000fffe0ff */
[----:B------:R-:W-:-:S06]  /*0480*/  IMAD.WIDE R8, R9, 0x4, R2 ;  /* 0x0000000409087825 */ /* 0x000fcc00078e0202 */
[----:B------:R-:W2:Y:S01]  /*0490*/  LDG.E R8, desc[UR12][R8.64] ;  /* 0x0000000c08087981 */ /* 0x000ea2000c1e1900 */
[----:B------:R-:W-:Y:S01]  /*04a0*/  UIADD3 UR5, UPT, UPT, UR5, 0x1, URZ ;  /* 0x0000000105057890 */ /* 0x000fe2000fffe0ff */
[----:B------:R-:W-:-:S03]  /*04b0*/  UMOV UR7, UR6 ;  /* 0x0000000600077c82 */ /* 0x000fc60008000000 */
[----:B------:R-:W-:Y:S01]  /*04c0*/  UISETP.NE.AND UP1, UPT, UR5, UR7, UPT ;  /* 0x000000070500728c */ /* 0x000fe2000bf25270 */
[----:B--2---:R-:W-:-:S05]  /*04d0*/  I2FP.F32.S32 R12, R8 ;  /* 0x00000008000c7245 */ /* 0x004fca0000201400 */
[----:B------:R-:W-:-:S03]  /*04e0*/  FADD R11, R12, R11 ;  /* 0x0000000b0c0b7221 */ /* 0x000fc60000000000 */
[----:B------:R-:W-:Y:S05]  /*04f0*/  BRA.U UP1, `(.L_x_20) ;  /* 0xfffffffd01d87547 */ /* 0x000fea000b83ffff */
[----:B------:R-:W0:Y:S02]  /*0500*/  LDCU UR5, c[0x0][0x394] ;  /* 0x00007280ff0577ac */ /* 0x000e240008000800 */
[----:B0-----:R-:W-:Y:S01]  /*0510*/  VIADD R10, R10, UR5 ;  /* 0x000000050a0a7c36 */ /* 0x001fe20008000000 */
[----:B------:R-:W-:Y:S01]  /*0520*/  IADD3 R0, PT, PT, R0, -UR5, RZ ;  /* 0x8000000500007c10 */ /* 0x000fe2000fffe0ff */
[----:B------:R-:W-:Y:S06]  /*0530*/  BRA.U UP2, `(.L_x_21) ;  /* 0xfffffffd02947547 */ /* 0x000fec000b83ffff */
.L_x_19:
[----:B------:R-:W0:Y:S01]  /*0540*/  LDCU UR4, c[0x0][0x380] ;  /* 0x00007000ff0477ac */ /* 0x000e220008000800 */
[----:B------:R-:W-:Y:S01]  /*0550*/  BSSY.RECONVERGENT B0, `(.L_x_22) ;  /* 0x000000f000007945 */ /* 0x000fe20003800200 */
[----:B0-----:R-:W-:-:S06]  /*0560*/  UIMAD UR4, UR4, UR7, URZ ;  /* 0x00000007040472a4 */ /* 0x001fcc000f8e02ff */
[----:B------:R-:W-:-:S04]  /*0570*/  I2FP.F32.S32 R3, UR4 ;  /* 0x0000000400037c45 */ /* 0x000fc80008201400 */
[----:B------:R-:W0:Y:S08]  /*0580*/  MUFU.RCP R0, R3 ;  /* 0x0000000300007308 */ /* 0x000e300000001000 */
[----:B------:R-:W1:Y:S01]  /*0590*/  FCHK P0, R11, R3 ;  /* 0x000000030b007302 */ /* 0x000e620000000000 */
[----:B0-----:R-:W-:-:S04]  /*05a0*/  FFMA R5, -R3, R0, 1 ;  /* 0x3f80000003057423 */ /* 0x001fc80000000100 */
[----:B------:R-:W-:-:S04]  /*05b0*/  FFMA R0, R0, R5, R0 ;  /* 0x0000000500007223 */ /* 0x000fc80000000000 */
[----:B------:R-:W-:-:S04]  /*05c0*/  FFMA R10, R0, R11, RZ ;  /* 0x0000000b000a7223 */ /* 0x000fc800000000ff */
[----:B------:R-:W-:-:S04]  /*05d0*/  FFMA R5, -R3, R10, R11 ;  /* 0x0000000a03057223 */ /* 0x000fc8000000010b */
[----:B------:R-:W-:Y:S01]  /*05e0*/  FFMA R10, R0, R5, R10 ;  /* 0x00000005000a7223 */ /* 0x000fe2000000000a */
[----:B-1----:R-:W-:Y:S06]  /*05f0*/  @!P0 BRA `(.L_x_23) ;  /* 0x0000000000108947 */ /* 0x002fec0003800000 */
[----:B------:R-:W-:Y:S01]  /*0600*/  IMAD.MOV.U32 R0, RZ, RZ, R11 ;  /* 0x000000ffff007224 */ /* 0x000fe200078e000b */
[----:B------:R-:W-:-:S07]  /*0610*/  MOV R2, 0x630 ;  /* 0x0000063000027802 */ /* 0x000fce0000000f00 */
[----:B------:R-:W-:Y:S05]  /*0620*/  CALL.REL.NOINC `($__internal_2_$__cuda_sm3x_div_rn_noftz_f32_slowpath) ;  /* 0x00000010006c7944 */ /* 0x000fea0003c00000 */
[----:B------:R-:W-:-:S07]  /*0630*/  MOV R10, R0 ;  /* 0x00000000000a7202 */ /* 0x000fce0000000f00 */
.L_x_23:
[----:B------:R-:W-:Y:S05]  /*0640*/  BSYNC.RECONVERGENT B0 ;  /* 0x0000000000007941 */ /* 0x000fea0003800200 */
.L_x_22:
[----:B------:R-:W-:Y:S02]  /*0650*/  HFMA2 R5, -RZ, RZ, 0, 0 ;  /* 0x00000000ff057431 */ /* 0x000fe400000001ff */
[----:B------:R-:W-:Y:S01]  /*0660*/  IMAD.MOV.U32 R0, RZ, RZ, RZ ;  /* 0x000000ffff007224 */ /* 0x000fe200078e00ff */
[----:B------:R-:W-:Y:S06]  /*0670*/  BRA.U !UP0, `(.L_x_24) ;  /* 0x0000000908987547 */ /* 0x000fec000b800000 */
[----:B------:R-:W0:Y:S01]  /*0680*/  LDCU UR5, c[0x0][0x384] ;  /* 0x00007080ff0577ac */ /* 0x000e220008000800 */
[----:B------:R-:W-:Y:S01]  /*0690*/  IMAD.MOV.U32 R5, RZ, RZ, RZ ;  /* 0x000000ffff057224 */ /* 0x000fe200078e00ff */
[----:B------:R-:W-:Y:S01]  /*06a0*/  MOV R0, RZ ;  /* 0x000000ff00007202 */ /* 0x000fe20000000f00 */
[----:B------:R-:W-:Y:S01]  /*06b0*/  UMOV UR4, URZ ;  /* 0x000000ff00047c82 */ /* 0x000fe20008000000 */
[----:B0-----:R-:W-:Y:S02]  /*06c0*/  ULOP3.LUT UR10, UR5, 0x7ffffff8, URZ, 0xc0, !UPT ;  /* 0x7ffffff8050a7892 */ /* 0x001fe4000f8ec0ff */
[----:B------:R-:W-:Y:S02]  /*06d0*/  ULOP3.LUT UR9, UR5, 0x7, URZ, 0xc0, !UPT ;  /* 0x0000000705097892 */ /* 0x000fe4000f8ec0ff */
[----:B------:R-:W-:Y:S02]  /*06e0*/  ULOP3.LUT UR5, UR5, 0x3, URZ, 0xc0, !UPT ;  /* 0x0000000305057892 */ /* 0x000fe4000f8ec0ff */
[----:B------:R-:W-:-:S12]  /*06f0*/  UIADD3 UR8, UPT, UPT, -UR10, URZ, URZ ;  /* 0x000000ff0a087290 */ /* 0x000fd8000fffe1ff */
.L_x_30:
[----:B------:R-:W0:Y:S01]  /*0700*/  LDCU.64 UR16, c[0x0][0x380] ;  /* 0x00007000ff1077ac */ /* 0x000e220008000a00 */
[----:B------:R-:W1:Y:S01]  /*0710*/  LDC R11, c[0x0][0x394] ;  /* 0x0000e500ff0b7b82 */ /* 0x000e620000000800 */
[----:B------:R-:W-:Y:S01]  /*0720*/  IMAD.MOV.U32 R8, RZ, RZ, RZ ;  /* 0x000000ffff087224 */ /* 0x000fe200078e00ff */
[----:B0-----:R-:W-:Y:S02]  /*0730*/  UISETP.GE.U32.AND UP1, UPT, UR17, 0x8, UPT ;  /* 0x000000081100788c */ /* 0x001fe4000bf26070 */
[----:B------:R-:W-:Y:S02]  /*0740*/  UIMAD UR14, UR4, UR17, URZ ;  /* 0x00000011040e72a4 */ /* 0x000fe4000f8e02ff */
[----:B-1----:R-:W-:Y:S01]  /*0750*/  IMAD R11, R11, UR4, R4 ;  /* 0x000000040b0b7c24 */ /* 0x002fe2000f8e0204 */
[----:B------:R-:W-:-:S04]  /*0760*/  UIADD3 UR4, UPT, UPT, UR4, 0x1, URZ ;  /* 0x0000000104047890 */ /* 0x000fc8000fffe0ff */
[----:B------:R-:W-:Y:S01]  /*0770*/  UISETP.NE.AND UP0, UPT, UR4, UR16, UPT ;  /* 0x000000100400728c */ /* 0x000fe2000bf05270 */
[----:B------:R-:W-:Y:S10]  /*0780*/  BRA.U !UP1, `(.L_x_25) ;  /* 0x0000000509047547 */ /* 0x000ff4000b800000 */
[----:B------:R-:W0:Y:S01]  /*0790*/  LDCU.64 UR6, c[0x0][0x398] ;  /* 0x00007300ff0677ac */ /* 0x000e220008000a00 */
[----:B------:R-:W-:Y:S01]  /*07a0*/  MOV R12, R11 ;  /* 0x0000000b000c7202 */ /* 0x000fe20000000f00 */
[----:B0-----:R-:W-:-:S04]  /*07b0*/  UIMAD.WIDE.U32 UR6, UR14, 0x4, UR6 ;  /* 0x000000040e0678a5 */ /* 0x001fc8000f8e0006 */
[----:B------:R-:W-:-:S04]  /*07c0*/  UIADD3 UR11, UP1, UPT, UR6, 0x10, URZ ;  /* 0x00000010060b7890 */ /* 0x000fc8000ff3e0ff */
[----:B------:R-:W-:Y:S02]  /*07d0*/  UIADD3.X UR6, UPT, UPT, URZ, UR7, URZ, UP1, !UPT ;  /* 0x00000007ff067290 */ /* 0x000fe40008ffe4ff */
[----:B------:R-:W-:-:S04]  /*07e0*/  IMAD.U32 R2, RZ, RZ, UR11 ;  /* 0x0000000bff027e24 */ /* 0x000fc8000f8e00ff */
[----:B------:R-:W-:Y:S01]  /*07f0*/  MOV R3, UR6 ;  /* 0x0000000600037c02 */ /* 0x000fe20008000f00 */
[----:B------:R-:W-:-:S06]  /*0800*/  UMOV UR6, UR8 ;  /* 0x0000000800067c82 */ /* 0x000fcc0008000000 */
.L_x_26:
[----:B------:R-:W0:Y:S01]  /*0810*/  LDC.64 R8, c[0x0][0x388] ;  /* 0x0000e200ff087b82 */ /* 0x000e220000000a00 */
[----:B------:R-:W2:Y:S04]  /*0820*/  LDG.E R22, desc[UR12][R2.64+-0x10] ;  /* 0xfffff00c02167981 */ /* 0x000ea8000c1e1900 */
[----:B------:R-:W3:Y:S04]  /*0830*/  LDG.E R21, desc[UR12][R2.64+-0xc] ;  /* 0xfffff40c02157981 */ /* 0x000ee8000c1e1900 */
[----:B------:R-:W4:Y:S04]  /*0840*/  LDG.E R19, desc[UR12][R2.64+-0x8] ;  /* 0xfffff80c02137981 */ /* 0x000f28000c1e1900 */
[----:B------:R-:W5:Y:S04]  /*0850*/  LDG.E R17, desc[UR12][R2.64+-0x4] ;  /* 0xfffffc0c02117981 */ /* 0x000f68000c1e1900 */
[----:B------:R-:W5:Y:S04]  /*0860*/  LDG.E R15, desc[UR12][R2.64] ;  /* 0x0000000c020f7981 */ /* 0x000f68000c1e1900 */
[----:B------:R-:W5:Y:S01]  /*0870*/  LDG.E R27, desc[UR12][R2.64+0x4] ;  /* 0x0000040c021b7981 */ /* 0x000f62000c1e1900 */
[----:B0-----:R-:W-:-:S03]  /*0880*/  IMAD.WIDE R8, R12, 0x4, R8 ;  /* 0x000000040c087825 */ /* 0x001fc600078e0208 */
[----:B------:R-:W5:Y:S04]  /*0890*/  LDG.E R26, desc[UR12][R2.64+0x8] ;  /* 0x0000080c021a7981 */ /* 0x000f68000c1e1900 */
[----:B------:R-:W2:Y:S04]  /*08a0*/  LDG.E R28, desc[UR12][R8.64] ;  /* 0x0000000c081c7981 */ /* 0x000ea8000c1e1900 */
[----:B------:R-:W3:Y:S04]  /*08b0*/  LDG.E R23, desc[UR12][R8.64+0x4] ;  /* 0x0000040c08177981 */ /* 0x000ee8000c1e1900 */
[----:B------:R-:W4:Y:S04]  /*08c0*/  LDG.E R20, desc[UR12][R8.64+0x8] ;  /* 0x0000080c08147981 */ /* 0x000f28000c1e1900 */
[----:B------:R-:W5:Y:S04]  /*08d0*/  LDG.E R18, desc[UR12][R8.64+0xc] ;  /* 0x00000c0c08127981 */ /* 0x000f68000c1e1900 */
[----:B------:R-:W5:Y:S04]  /*08e0*/  LDG.E R16, desc[UR12][R8.64+0x10] ;  /* 0x0000100c08107981 */ /* 0x000f68000c1e1900 */
[----:B------:R-:W5:Y:S04]  /*08f0*/  LDG.E R14, desc[UR12][R8.64+0x14] ;  /* 0x0000140c080e7981 */ /* 0x000f68000c1e1900 */
[----:B------:R-:W5:Y:S04]  /*0900*/  LDG.E R13, desc[UR12][R8.64+0x18] ;  /* 0x0000180c080d7981 */ /* 0x000f68000c1e1900 */
[----:B------:R-:W5:Y:S04]  /*0910*/  LDG.E R24, desc[UR12][R8.64+0x1c] ;  /* 0x00001c0c08187981 */ /* 0x000f68000c1e1900 */
[----:B------:R0:W5:Y:S01]  /*0920*/  LDG.E R25, desc[UR12][R2.64+0xc] ;  /* 0x00000c0c02197981 */ /* 0x000162000c1e1900 */
[----:B------:R-:W-:-:S04]  /*0930*/  UIADD3 UR6, UPT, UPT, UR6, 0x8, URZ ;  /* 0x0000000806067890 */ /* 0x000fc8000fffe0ff */
[----:B------:R-:W-:Y:S01]  /*0940*/  UISETP.NE.AND UP1, UPT, UR6, URZ, UPT ;  /* 0x000000ff0600728c */ /* 0x000fe2000bf25270 */
[----:B0-----:R-:W-:Y:S02]  /*0950*/  IADD3 R2, P0, PT, R2, 0x20, RZ ;  /* 0x0000002002027810 */ /* 0x001fe40007f1e0ff */
[----:B------:R-:W-:-:S03]  /*0960*/  IADD3 R12, PT, PT, R12, 0x8, RZ ;  /* 0x000000080c0c7810 */ /* 0x000fc60007ffe0ff */
[----:B------:R-:W-:Y:S01]  /*0970*/  IMAD.X R3, RZ, RZ, R3, P0 ;  /* 0x000000ffff037224 */ /* 0x000fe200000e0603 */
[----:B--2---:R-:W-:Y:S02]  /*0980*/  I2FP.F32.S32 R29, R28 ;  /* 0x0000001c001d7245 */ /* 0x004fe40000201400 */
[----:B---3--:R-:W-:-:S03]  /*0990*/  I2FP.F32.S32 R23, R23 ;  /* 0x0000001700177245 */ /* 0x008fc60000201400 */
[----:B------:R-:W-:-:S04]  /*09a0*/  FADD R29, R29, -R10 ;  /* 0x8000000a1d1d7221 */ /* 0x000fc80000000000 */
[C---:B------:R-:W-:Y:S01]  /*09b0*/  FFMA R22, R29.reuse, R22, R5 ;  /* 0x000000161d167223 */ /* 0x040fe20000000005 */
[----:B----4-:R-:W-:Y:S01]  /*09c0*/  I2FP.F32.S32 R5, R20 ;  /* 0x0000001400057245 */ /* 0x010fe20000201400 */
[----:B------:R-:W-:Y:S01]  /*09d0*/  FFMA R0, R29, R29, R0 ;  /* 0x0000001d1d007223 */ /* 0x000fe20000000000 */
[--C-:B------:R-:W-:Y:S01]  /*09e0*/  FADD R23, R23, -R10.reuse ;  /* 0x8000000a17177221 */ /* 0x100fe20000000000 */
[----:B-----5:R-:W-:Y:S02]  /*09f0*/  I2FP.F32.S32 R9, R18 ;  /* 0x0000001200097245 */ /* 0x020fe40000201400 */
[----:B------:R-:W-:Y:S01]  /*0a00*/  FADD R5, R5, -R10 ;  /* 0x8000000a05057221 */ /* 0x000fe20000000000 */
[C---:B------:R-:W-:Y:S01]  /*0a10*/  FFMA R0, R23.reuse, R23, R0 ;  /* 0x0000001717007223 */ /* 0x040fe20000000000 */
[----:B------:R-:W-:Y:S01]  /*0a20*/  FFMA R22, R23, R21, R22 ;  /* 0x0000001517167223 */ /* 0x000fe20000000016 */
[----:B------:R-:W-:Y:S02]  /*0a30*/  FADD R9, R9, -R10 ;  /* 0x8000000a09097221 */ /* 0x000fe40000000000 */
[C---:B------:R-:W-:Y:S01]  /*0a40*/  FFMA R0, R5.reuse, R5, R0 ;  /* 0x0000000505007223 */ /* 0x040fe20000000000 */
[----:B------:R-:W-:Y:S01]  /*0a50*/  FFMA R22, R5, R19, R22 ;  /* 0x0000001305167223 */ /* 0x000fe20000000016 */
[----:B------:R-:W-:-:S02]  /*0a60*/  I2FP.F32.S32 R5, R16 ;  /* 0x0000001000057245 */ /* 0x000fc40000201400 */
[C---:B------:R-:W-:Y:S01]  /*0a70*/  FFMA R0, R9.reuse, R9, R0 ;  /* 0x0000000909007223 */ /* 0x040fe20000000000 */
[----:B------:R-:W-:Y:S01]  /*0a80*/  FFMA R22, R9, R17, R22 ;  /* 0x0000001109167223 */ /* 0x000fe20000000016 */
[----:B------:R-:W-:Y:S01]  /*0a90*/  I2FP.F32.S32 R9, R14 ;  /* 0x0000000e00097245 */ /* 0x000fe20000201400 */
[----:B------:R-:W-:Y:S01]  /*0aa0*/  FADD R5, R5, -R10 ;  /* 0x8000000a05057221 */ /* 0x000fe20000000000 */
[----:B------:R-:W-:-:S03]  /*0ab0*/  I2FP.F32.S32 R13, R13 ;  /* 0x0000000d000d7245 */ /* 0x000fc60000201400 */
[----:B------:R-:W-:Y:S01]  /*0ac0*/  FFMA R0, R5, R5, R0 ;  /* 0x0000000505007223 */ /* 0x000fe20000000000 */
[----:B------:R-:W-:Y:S01]  /*0ad0*/  FADD R9, R9, -R10 ;  /* 0x8000000a09097221 */ /* 0x000fe20000000000 */
[----:B------:R-:W-:Y:S01]  /*0ae0*/  FFMA R22, R5, R15, R22 ;  /* 0x0000000f05167223 */ /* 0x000fe20000000016 */
[----:B------:R-:W-:Y:S01]  /*0af0*/  I2FP.F32.S32 R5, R24 ;  /* 0x0000001800057245 */ /* 0x000fe20000201400 */
[----:B------:R-:W-:Y:S01]  /*0b00*/  FADD R13, R13, -R10 ;  /* 0x8000000a0d0d7221 */ /* 0x000fe20000000000 */
[C---:B------:R-:W-:Y:S01]  /*0b10*/  FFMA R0, R9.reuse, R9, R0 ;  /* 0x0000000909007223 */ /* 0x040fe20000000000 */
[----:B------:R-:W-:Y:S02]  /*0b20*/  FFMA R27, R9, R27, R22 ;  /* 0x0000001b091b7223 */ /* 0x000fe40000000016 */
[----:B------:R-:W-:Y:S01]  /*0b30*/  FADD R5, R5, -R10 ;  /* 0x8000000a05057221 */ /* 0x000fe20000000000 */
[C---:B------:R-:W-:Y:S01]  /*0b40*/  FFMA R0, R13.reuse, R13, R0 ;  /* 0x0000000d0d007223 */ /* 0x040fe20000000000 */
[----:B------:R-:W-:-:S03]  /*0b50*/  FFMA R26, R13, R26, R27 ;  /* 0x0000001a0d1a7223 */ /* 0x000fc6000000001b */
[C---:B------:R-:W-:Y:S01]  /*0b60*/  FFMA R0, R5.reuse, R5, R0 ;  /* 0x0000000505007223 */ /* 0x040fe20000000000 */
[----:B------:R-:W-:Y:S01]  /*0b70*/  FFMA R5, R5, R25, R26 ;  /* 0x0000001905057223 */ /* 0x000fe2000000001a */
[----:B------:R-:W-:Y:S06]  /*0b80*/  BRA.U UP1, `(.L_x_26) ;  /* 0xfffffffd01207547 */ /* 0x000fec000b83ffff */
[----:B------:R-:W-:-:S07]  /*0b90*/  IMAD.U32 R8, RZ, RZ, UR10 ;  /* 0x0000000aff087e24 */ /* 0x000fce000f8e00ff */
.L_x_25:
[----:B------:R-:W-:-:S09]  /*0ba0*/  UISETP.NE.AND UP1, UPT, UR9, URZ, UPT ;  /* 0x000000ff0900728c */ /* 0x000fd2000bf25270 */
[----:B------:R-:W-:Y:S05]  /*0bb0*/  BRA.U !UP1, `(.L_x_27) ;  /* 0x0000000509447547 */ /* 0x000fea000b800000 */
[----:B------:R-:W-:Y:S02]  /*0bc0*/  UIADD3 UR6, UPT, UPT, UR9, -0x1, URZ ;  /* 0xffffffff09067890 */ /* 0x000fe4000fffe0ff */
[----:B------:R-:W-:Y:S02]  /*0bd0*/  UISETP.NE.AND UP2, UPT, UR5, URZ, UPT ;  /* 0x000000ff0500728c */ /* 0x000fe4000bf45270 */
[----:B------:R-:W-:-:S09]  /*0be0*/  UISETP.GE.U32.AND UP1, UPT, UR6, 0x3, UPT ;  /* 0x000000030600788c */ /* 0x000fd2000bf26070 */
[----:B------:R-:W-:Y:S05]  /*0bf0*/  BRA.U !UP1, `(.L_x_28) ;  /* 0x0000000109907547 */ /* 0x000fea000b800000 */
[----:B------:R-:W0:Y:S01]  /*0c00*/  LDC.64 R14, c[0x0][0x388] ;  /* 0x0000e200ff0e7b82 */ /* 0x000e220000000a00 */
[----:B------:R-:W-:Y:S02]  /*0c10*/  IADD3 R9, PT, PT, R11, R8, RZ ;  /* 0x000000080b097210 */ /* 0x000fe40007ffe0ff */
[----:B------:R-:W-:-:S05]  /*0c20*/  IADD3 R16, P0, PT, R8, UR14, RZ ;  /* 0x0000000e08107c10 */ /* 0x000fca000ff1e0ff */
[----:B------:R-:W1:Y:S08]  /*0c30*/  LDC.64 R12, c[0x0][0x398] ;  /* 0x0000e600ff0c7b82 */ /* 0x000e700000000a00 */
[----:B------:R-:W2:Y:S01]  /*0c40*/  LDC.64 R2, c[0x0][0x398] ;  /* 0x0000e600ff027b82 */ /* 0x000ea20000000a00 */
[----:B0-----:R-:W-:-:S04]  /*0c50*/  IMAD.WIDE R14, R9, 0x4, R14 ;  /* 0x00000004090e7825 */ /* 0x001fc800078e020e */
[----:B------:R-:W-:Y:S01]  /*0c60*/  VIADD R9, R8, UR14 ;  /* 0x0000000e08097c36 */ /* 0x000fe20008000000 */
[----:B------:R-:W3:Y:S01]  /*0c70*/  LDG.E R18, desc[UR12][R14.64] ;  /* 0x0000000c0e127981 */ /* 0x000ee2000c1e1900 */
[----:B------:R-:W-:Y:S02]  /*0c80*/  IADD3.X R19, PT, PT, RZ, RZ, RZ, P0, !PT ;  /* 0x000000ffff137210 */ /* 0x000fe400007fe4ff */
[----:B-1----:R-:W-:Y:S01]  /*0c90*/  IMAD.WIDE.U32 R12, R9, 0x4, R12 ;  /* 0x00000004090c7825 */ /* 0x002fe200078e000c */
[----:B------:R-:W4:Y:S04]  /*0ca0*/  LDG.E R17, desc[UR12][R14.64+0x4] ;  /* 0x0000040c0e117981 */ /* 0x000f28000c1e1900 */
[----:B------:R-:W5:Y:S01]  /*0cb0*/  LDG.E R20, desc[UR12][R14.64+0x8] ;  /* 0x0000080c0e147981 */ /* 0x000f62000c1e1900 */
[----:B--2---:R-:W-:-:S03]  /*0cc0*/  LEA R2, P0, R16, R2, 0x2 ;  /* 0x0000000210027211 */ /* 0x004fc600078010ff */
[----:B------:R-:W2:Y:S01]  /*0cd0*/  LDG.E R12, desc[UR12][R12.64] ;  /* 0x0000000c0c0c7981 */ /* 0x000ea2000c1e1900 */
[----:B------:R-:W-:-:S03]  /*0ce0*/  LEA.HI.X R3, R16, R3, R19, 0x2, P0 ;  /* 0x0000000310037211 */ /* 0x000fc600000f1413 */
[----:B------:R-:W2:Y:S04]  /*0cf0*/  LDG.E R22, desc[UR12][R14.64+0xc] ;  /* 0x00000c0c0e167981 */ /* 0x000ea8000c1e1900 */
[----:B------:R-:W2:Y:S04]  /*0d00*/  LDG.E R21, desc[UR12][R2.64+0x4] ;  /* 0x0000040c02157981 */ /* 0x000ea8000c1e1900 */
[----:B------:R-:W2:Y:S04]  /*0d10*/  LDG.E R9, desc[UR12][R2.64+0x8] ;  /* 0x0000080c02097981 */ /* 0x000ea8000c1e1900 */
[----:B------:R-:W2:Y:S01]  /*0d20*/  LDG.E R16, desc[UR12][R2.64+0xc] ;  /* 0x00000c0c02107981 */ /* 0x000ea2000c1e1900 */
[----:B------:R-:W-:Y:S01]  /*0d30*/  VIADD R8, R8, 0x4 ;  /* 0x0000000408087836 */ /* 0x000fe20000000000 */
[----:B---3--:R-:W-:-:S02]  /*0d40*/  I2FP.F32.S32 R19, R18 ;  /* 0x0000001200137245 */ /* 0x008fc40000201400 */
[----:B----4-:R-:W-:-:S03]  /*0d50*/  I2FP.F32.S32 R17, R17 ;  /* 0x0000001100117245 */ /* 0x010fc60000201400 */
[--C-:B------:R-:W-:Y:S01]  /*0d60*/  FADD R19, R19, -R10.reuse ;  /* 0x8000000a13137221 */ /* 0x100fe20000000000 */
[----:B-----5:R-:W-:Y:S01]  /*0d70*/  I2FP.F32.S32 R23, R20 ;  /* 0x0000001400177245 */ /* 0x020fe20000201400 */
[----:B------:R-:W-:Y:S02]  /*0d80*/  FADD R17, R17, -R10 ;  /* 0x8000000a11117221 */ /* 0x000fe40000000000 */
[C---:B------:R-:W-:Y:S01]  /*0d90*/  FFMA R0, R19.reuse, R19, R0 ;  /* 0x0000001313007223 */ /* 0x040fe20000000000 */
[----:B--2---:R-:W-:Y:S01]  /*0da0*/  FFMA R12, R19, R12, R5 ;  /* 0x0000000c130c7223 */ /* 0x004fe20000000005 */
[----:B------:R-:W-:Y:S02]  /*0db0*/  FADD R23, R23, -R10 ;  /* 0x8000000a17177221 */ /* 0x000fe40000000000 */
[C---:B------:R-:W-:Y:S01]  /*0dc0*/  FFMA R0, R17.reuse, R17, R0 ;  /* 0x0000001111007223 */ /* 0x040fe20000000000 */
[----:B------:R-:W-:Y:S01]  /*0dd0*/  I2FP.F32.S32 R5, R22 ;  /* 0x0000001600057245 */ /* 0x000fe20000201400 */
[----:B------:R-:W-:-:S04]  /*0de0*/  FFMA R12, R17, R21, R12 ;  /* 0x00000015110c7223 */ /* 0x000fc8000000000c */
[----:B------:R-:W-:Y:S01]  /*0df0*/  FADD R5, R5, -R10 ;  /* 0x8000000a05057221 */ /* 0x000fe20000000000 */
[C---:B------:R-:W-:Y:S01]  /*0e00*/  FFMA R0, R23.reuse, R23, R0 ;  /* 0x0000001717007223 */ /* 0x040fe20000000000 */
[----:B------:R-:W-:-:S03]  /*0e10*/  FFMA R9, R23, R9, R12 ;  /* 0x0000000917097223 */ /* 0x000fc6000000000c */
[C---:B------:R-:W-:Y:S01]  /*0e20*/  FFMA R0, R5.reuse, R5, R0 ;  /* 0x0000000505007223 */ /* 0x040fe20000000000 */
[----:B------:R-:W-:-:S07]  /*0e30*/  FFMA R5, R5, R16, R9 ;  /* 0x0000001005057223 */ /* 0x000fce0000000009 */
.L_x_28:
[----:B------:R-:W-:Y:S05]  /*0e40*/  BRA.U !UP2, `(.L_x_27) ;  /* 0x000000010aa07547 */ /* 0x000fea000b800000 */
[----:B------:R-:W-:Y:S02]  /*0e50*/  UISETP.NE.AND UP1, UPT, UR5, 0x1, UPT ;  /* 0x000000010500788c */ /* 0x000fe4000bf25270 */
[----:B------:R-:W-:-:S07]  /*0e60*/  ULOP3.LUT UP2, URZ, UR17, 0x1, URZ, 0xc0, !UPT ;  /* 0x0000000111ff7892 */ /* 0x000fce000f84c0ff */
[----:B------:R-:W-:Y:S05]  /*0e70*/  BRA.U !UP1, `(.L_x_29) ;  /* 0x0000000109607547 */ /* 0x000fea000b800000 */
[----:B------:R-:W0:Y:S01]  /*0e80*/  LDC.64 R14, c[0x0][0x388] ;  /* 0x0000e200ff0e7b82 */ /* 0x000e220000000a00 */
[----:B------:R-:W-:Y:S01]  /*0e90*/  IADD3 R9, PT, PT, R11, R8, RZ ;  /* 0x000000080b097210 */ /* 0x000fe20007ffe0ff */
[C---:B------:R-:W-:Y:S01]  /*0ea0*/  VIADD R17, R8.reuse, UR14 ;  /* 0x0000000e08117c36 */ /* 0x040fe20008000000 */
[----:B------:R-:W-:-:S05]  /*0eb0*/  IADD3 R18, P0, PT, R8, UR14, RZ ;  /* 0x0000000e08127c10 */ /* 0x000fca000ff1e0ff */
[----:B------:R-:W1:Y:S08]  /*0ec0*/  LDC.64 R12, c[0x0][0x398] ;  /* 0x0000e600ff0c7b82 */ /* 0x000e700000000a00 */
[----:B------:R-:W2:Y:S01]  /*0ed0*/  LDC.64 R2, c[0x0][0x398] ;  /* 0x0000e600ff027b82 */ /* 0x000ea20000000a00 */
[----:B0-----:R-:W-:Y:S01]  /*0ee0*/  IMAD.WIDE R14, R9, 0x4, R14 ;  /* 0x00000004090e7825 */ /* 0x001fe200078e020e */
[----:B------:R-:W-:-:S04]  /*0ef0*/  IADD3.X R19, PT, PT, RZ, RZ, RZ, P0, !PT ;  /* 0x000000ffff137210 */ /* 0x000fc800007fe4ff */
[----:B------:R-:W3:Y:S01]  /*0f00*/  LDG.E R9, desc[UR12][R14.64] ;  /* 0x0000000c0e097981 */ /* 0x000ee2000c1e1900 */
[----:B-1----:R-:W-:-:S03]  /*0f10*/  IMAD.WIDE.U32 R12, R17, 0x4, R12 ;  /* 0x00000004110c7825 */ /* 0x002fc600078e000c */
[----:B------:R-:W4:Y:S04]  /*0f20*/  LDG.E R16, desc[UR12][R14.64+0x4] ;  /* 0x0000040c0e107981 */ /* 0x000f28000c1e1900 */
[----:B------:R-:W5:Y:S01]  /*0f30*/  LDG.E R12, desc[UR12][R12.64] ;  /* 0x0000000c0c0c7981 */ /* 0x000f62000c1e1900 */
[----:B--2---:R-:W-:-:S04]  /*0f40*/  LEA R2, P0, R18, R2, 0x2 ;  /* 0x0000000212027211 */ /* 0x004fc800078010ff */
[----:B------:R-:W-:-:S05]  /*0f50*/  LEA.HI.X R3, R18, R3, R19, 0x2, P0 ;  /* 0x0000000312037211 */ /* 0x000fca00000f1413 */
[----:B------:R-:W2:Y:S01]  /*0f60*/  LDG.E R2, desc[UR12][R2.64+0x4] ;  /* 0x0000040c02027981 */ /* 0x000ea2000c1e1900 */
[----:B------:R-:W-:Y:S01]  /*0f70*/  VIADD R8, R8, 0x2 ;  /* 0x0000000208087836 */ /* 0x000fe20000000000 */
[----:B---3--:R-:W-:Y:S02]  /*0f80*/  I2FP.F32.S32 R9, R9 ;  /* 0x0000000900097245 */ /* 0x008fe40000201400 */
[----:B----4-:R-:W-:-:S03]  /*0f90*/  I2FP.F32.S32 R17, R16 ;  /* 0x0000001000117245 */ /* 0x010fc60000201400 */
[--C-:B------:R-:W-:Y:S02]  /*0fa0*/  FADD R9, R9, -R10.reuse ;  /* 0x8000000a09097221 */ /* 0x100fe40000000000 */
[----:B------:R-:W-:Y:S02]  /*0fb0*/  FADD R17, R17, -R10 ;  /* 0x8000000a11117221 */ /* 0x000fe40000000000 */
[C---:B-----5:R-:W-:Y:S01]  /*0fc0*/  FFMA R5, R9.reuse, R12, R5 ;  /* 0x0000000c09057223 */ /* 0x060fe20000000005 */
[----:B------:R-:W-:-:S04]  /*0fd0*/  FFMA R0, R9, R9, R0 ;  /* 0x0000000909007223 */ /* 0x000fc80000000000 */
[C---:B------:R-:W-:Y:S01]  /*0fe0*/  FFMA R0, R17.reuse, R17, R0 ;  /* 0x0000001111007223 */ /* 0x040fe20000000000 */
[----:B--2---:R-:W-:-:S07]  /*0ff0*/  FFMA R5, R17, R2, R5 ;  /* 0x0000000211057223 */ /* 0x004fce0000000005 */
.L_x_29:
[----:B------:R-:W-:Y:S05]  /*1000*/  BRA.U !UP2, `(.L_x_27) ;  /* 0x000000010a307547 */ /* 0x000fea000b800000 */
[----:B------:R-:W0:Y:S01]  /*1010*/  LDC.64 R2, c[0x0][0x388] ;  /* 0x0000e200ff027b82 */ /* 0x000e220000000a00 */
[----:B------:R-:W-:Y:S01]  /*1020*/  IADD3 R11, PT, PT, R11, R8, RZ ;  /* 0x000000080b0b7210 */ /* 0x000fe20007ffe0ff */
[----:B------:R-:W-:-:S06]  /*1030*/  VIADD R9, R8, UR14 ;  /* 0x0000000e08097c36 */ /* 0x000fcc0008000000 */
[----:B------:R-:W1:Y:S01]  /*1040*/  LDC.64 R12, c[0x0][0x398] ;  /* 0x0000e600ff0c7b82 */ /* 0x000e620000000a00 */
[----:B0-----:R-:W-:-:S06]  /*1050*/  IMAD.WIDE R2, R11, 0x4, R2 ;  /* 0x000000040b027825 */ /* 0x001fcc00078e0202 */
[----:B------:R-:W2:Y:S01]  /*1060*/  LDG.E R2, desc[UR12][R2.64] ;  /* 0x0000000c02027981 */ /* 0x000ea2000c1e1900 */
[----:B-1----:R-:W-:-:S06]  /*1070*/  IMAD.WIDE.U32 R8, R9, 0x4, R12 ;  /* 0x0000000409087825 */ /* 0x002fcc00078e000c */
[----:B------:R-:W3:Y:S01]  /*1080*/  LDG.E R8, desc[UR12][R8.64] ;  /* 0x0000000c08087981 */ /* 0x000ee2000c1e1900 */
[----:B--2---:R-:W-:-:S05]  /*1090*/  I2FP.F32.S32 R11, R2 ;  /* 0x00000002000b7245 */ /* 0x004fca0000201400 */
[----:B------:R-:W-:-:S04]  /*10a0*/  FADD R11, R11, -R10 ;  /* 0x8000000a0b0b7221 */ /* 0x000fc80000000000 */
[C---:B------:R-:W-:Y:S01]  /*10b0*/  FFMA R0, R11.reuse, R11, R0 ;  /* 0x0000000b0b007223 */ /* 0x040fe20000000000 */
[----:B---3--:R-:W-:-:S07]  /*10c0*/  FFMA R5, R11, R8, R5 ;  /* 0x000000080b057223 */ /* 0x008fce0000000005 */
.L_x_27:
[----:B------:R-:W-:Y:S05]  /*10d0*/  BRA.U UP0, `(.L_x_30) ;  /* 0xfffffff500887547 */ /* 0x000fea000b83ffff */
.L_x_24:
[----:B------:R-:W-:Y:S01]  /*10e0*/  IADD3 R2, PT, PT, R0, -0xd000000, RZ ;  /* 0xf300000000027810 */ /* 0x000fe20007ffe0ff */
[----:B------:R0:W1:Y:S01]  /*10f0*/  MUFU.RSQ R9, R0 ;  /* 0x0000000000097308 */ /* 0x0000620000001400 */
[----:B------:R-:W-:Y:S02]  /*1100*/  BSSY.RECONVERGENT B0, `(.L_x_31) ;  /* 0x000000d000007945 */ /* 0x000fe40003800200 */
[----:B------:R-:W-:-:S13]  /*1110*/  ISETP.GT.U32.AND P0, PT, R2, 0x727fffff, PT ;  /* 0x727fffff0200780c */ /* 0x000fda0003f04070 */
[----:B0-----:R-:W-:Y:S05]  /*1120*/  @!P0 BRA `(.L_x_32) ;  /* 0x0000000000188947 */ /* 0x001fea0003800000 */
[----:B------:R-:W-:Y:S01]  /*1130*/  BSSY.RECONVERGENT B1, `(.L_x_33) ;  /* 0x0000003000017945 */ /* 0x000fe20003800200 */
[----:B------:R-:W-:-:S07]  /*1140*/  MOV R12, 0x1160 ;  /* 0x00001160000c7802 */ /* 0x000fce0000000f00 */
[----:B-1----:R-:W-:Y:S05]  /*1150*/  CALL.REL.NOINC `($__internal_1_$__cuda_sm20_sqrt_rn_f32_slowpath) ;  /* 0x0000000400447944 */ /* 0x002fea0003c00000 */
[----:B------:R-:W-:Y:S05]  /*1160*/  BSYNC.RECONVERGENT B1 ;  /* 0x0000000000017941 */ /* 0x000fea0003800200 */
.L_x_33:
[----:B------:R-:W-:Y:S01]  /*1170*/  IMAD.MOV.U32 R8, RZ, RZ, R0 ;  /* 0x000000ffff087224 */ /* 0x000fe200078e0000 */
[----:B------:R-:W-:Y:S06]  /*1180*/  BRA `(.L_x_34) ;  /* 0x0000000000107947 */ /* 0x000fec0003800000 */
.L_x_32:
[C---:B-1----:R-:W-:Y:S01]  /*1190*/  FMUL.FTZ R3, R9.reuse, R0 ;  /* 0x0000000009037220 */ /* 0x042fe20000410000 */
[----:B------:R-:W-:-:S03]  /*11a0*/  FMUL.FTZ R8, R9, 0.5 ;  /* 0x3f00000009087820 */ /* 0x000fc60000410000 */
[----:B------:R-:W-:-:S04]  /*11b0*/  FFMA R0, -R3, R3, R0 ;  /* 0x0000000303007223 */ /* 0x000fc80000000100 */
[----:B------:R-:W-:-:S07]  /*11c0*/  FFMA R8, R0, R8, R3 ;  /* 0x0000000800087223 */ /* 0x000fce0000000003 */
.L_x_34:
[----:B------:R-:W-:Y:S05]  /*11d0*/  BSYNC.RECONVERGENT B0 ;  /* 0x0000000000007941 */ /* 0x000fea0003800200 */
.L_x_31:
[----:B------:R-:W0:Y:S02]  /*11e0*/  LDC.64 R2, c[0x0][0x3a0] ;  /* 0x0000e800ff027b82 */ /* 0x000e240000000a00 */
[----:B0-----:R-:W2:Y:S02]  /*11f0*/  LDG.E R0, desc[UR12][R2.64] ;  /* 0x0000000c02007981 */ /* 0x001ea4000c1e1900 */
[----:B--2---:R-:W-:Y:S01]  /*1200*/  IADD3 R10, PT, PT, R0, -0xd000000, RZ ;  /* 0xf3000000000a7810 */ /* 0x004fe20007ffe0ff */
[----:B------:R0:W1:Y:S03]  /*1210*/  MUFU.RSQ R9, R0 ;  /* 0x0000000000097308 */ /* 0x0000660000001400 */
[----:B------:R-:W-:-:S13]  /*1220*/  ISETP.GT.U32.AND P0, PT, R10, 0x727fffff, PT ;  /* 0x727fffff0a00780c */ /* 0x000fda0003f04070 */
[----:B0-----:R-:W-:Y:S05]  /*1230*/  @!P0 BRA `(.L_x_35) ;  /* 0x0000000000188947 */ /* 0x001fea0003800000 */
[----:B------:R-:W-:Y:S01]  /*1240*/  BSSY.RECONVERGENT B0, `(.L_x_36) ;  /* 0x0000003000007945 */ /* 0x000fe20003800200 */
[----:B------:R-:W-:-:S07]  /*1250*/  MOV R12, 0x1270 ;  /* 0x00001270000c7802 */ /* 0x000fce0000000f00 */
[----:B-1----:R-:W-:Y:S05]  /*1260*/  CALL.REL.NOINC `($__internal_1_$__cuda_sm20_sqrt_rn_f32_slowpath) ;  /* 0x0000000400007944 */ /* 0x002fea0003c00000 */
[----:B------:R-:W-:Y:S05]  /*1270*/  BSYNC.RECONVERGENT B0 ;  /* 0x0000000000007941 */ /* 0x000fea0003800200 */
.L_x_36:
[----:B------:R-:W-:Y:S01]  /*1280*/  IMAD.MOV.U32 R3, RZ, RZ, R0 ;  /* 0x000000ffff037224 */ /* 0x000fe200078e0000 */
[----:B------:R-:W-:Y:S06]  /*1290*/  BRA `(.L_x_37) ;  /* 0x0000000000107947 */ /* 0x000fec0003800000 */
.L_x_35:
[----:B-1----:R-:W-:Y:S01]  /*12a0*/  FMUL.FTZ R3, R0, R9 ;  /* 0x0000000900037220 */ /* 0x002fe20000410000 */
[----:B------:R-:W-:-:S03]  /*12b0*/  FMUL.FTZ R9, R9, 0.5 ;  /* 0x3f00000009097820 */ /* 0x000fc60000410000 */
[----:B------:R-:W-:-:S04]  /*12c0*/  FFMA R0, -R3, R3, R0 ;  /* 0x0000000303007223 */ /* 0x000fc80000000100 */
[----:B------:R-:W-:-:S07]  /*12d0*/  FFMA R3, R0, R9, R3 ;  /* 0x0000000900037223 */ /* 0x000fce0000000003 */
.L_x_37:
[----:B------:R-:W-:Y:S01]  /*12e0*/  FMUL R8, R3, R8 ;  /* 0x0000000803087220 */ /* 0x000fe20000400000 */
[----:B------:R-:W-:Y:S03]  /*12f0*/  BSSY.RECONVERGENT B0, `(.L_x_38) ;  /* 0x000000d000007945 */ /* 0x000fe60003800200 */
        /* <DEDUP_REMOVED lines=8> */
[----:B------:R-:W-:Y:S01]  /*1380*/  MOV R0, R5 ;  /* 0x0000000500007202 */ /* 0x000fe20000000f00 */
[----:B------:R-:W-:Y:S01]  /*1390*/  IMAD.MOV.U32 R3, RZ, RZ, R8 ;  /* 0x000000ffff037224 */ /* 0x000fe200078e0008 */
[----:B------:R-:W-:-:S07]  /*13a0*/  MOV R2, 0x13c0 ;  /* 0x000013c000027802 */ /* 0x000fce0000000f00 */
[----:B------:R-:W-:Y:S05]  /*13b0*/  CALL.REL.NOINC `($__internal_2_$__cuda_sm3x_div_rn_noftz_f32_slowpath) ;  /* 0x0000000400087944 */ /* 0x000fea0003c00000 */
.L_x_39:
[----:B------:R-:W-:Y:S05]  /*13c0*/  BSYNC.RECONVERGENT B0 ;  /* 0x0000000000007941 */ /* 0x000fea0003800200 */
.L_x_38:
[----:B------:R-:W0:Y:S01]  /*13d0*/  F2F.F64.F32 R2, R0 ;  /* 0x0000000000027310 */ /* 0x000e220000201800 */
[----:B------:R-:W-:Y:S01]  /*13e0*/  UMOV UR4, 0xa0b5ed8d ;  /* 0xa0b5ed8d00047882 */ /* 0x000fe20000000000 */
[----:B------:R-:W-:Y:S01]  /*13f0*/  UMOV UR5, 0x3eb0c6f7 ;  /* 0x3eb0c6f700057882 */ /* 0x000fe20000000000 */
[----:B0-----:R-:W-:-:S08]  /*1400*/  DADD R2, R2, -1 ;  /* 0xbff0000002027429 */ /* 0x001fd00000000000 */
[----:B------:R-:W-:-:S14]  /*1410*/  DSETP.GEU.AND P0, PT, |R2|, UR4, PT ;  /* 0x0000000402007e2a */ /* 0x000fdc000bf0e200 */
[----:B------:R-:W-:Y:S05]  /*1420*/  @P0 EXIT ;  /* 0x000000000000094d */ /* 0x000fea0003800000 */
[----:B------:R-:W0:Y:S01]  /*1430*/  LDC R5, c[0x0][0x394] ;  /* 0x0000e500ff057b82 */ /* 0x000e220000000800 */
[----:B------:R-:W-:Y:S01]  /*1440*/  IABS R10, R4 ;  /* 0x00000004000a7213 */ /* 0x000fe20000000000 */
[----:B------:R-:W1:Y:S01]  /*1450*/  LDCU.64 UR4, c[0x4][0x8] ;  /* 0x01000100ff0477ac */ /* 0x000e620008000a00 */
[----:B0-----:R-:W-:-:S04]  /*1460*/  IABS R0, R5 ;  /* 0x0000000500007213 */ /* 0x001fc80000000000 */
[----:B------:R-:W0:Y:S08]  /*1470*/  I2F.RP R8, R0 ;  /* 0x0000000000087306 */ /* 0x000e300000209400 */
[----:B0-----:R-:W0:Y:S02]  /*1480*/  MUFU.RCP R8, R8 ;  /* 0x0000000800087308 */ /* 0x001e240000001000 */
[----:B0-----:R-:W-:-:S06]  /*1490*/  IADD3 R2, PT, PT, R8, 0xffffffe, RZ ;  /* 0x0ffffffe08027810 */ /* 0x001fcc0007ffe0ff */
[----:B------:R0:W2:Y:S02]  /*14a0*/  F2I.FTZ.U32.TRUNC.NTZ R3, R2 ;  /* 0x0000000200037305 */ /* 0x0000a4000021f000 */
[----:B0-----:R-:W-:Y:S01]  /*14b0*/  MOV R2, RZ ;  /* 0x000000ff00027202 */ /* 0x001fe20000000f00 */
[----:B--2---:R-:W-:-:S04]  /*14c0*/  IMAD.MOV R9, RZ, RZ, -R3 ;  /* 0x000000ffff097224 */ /* 0x004fc800078e0a03 */
[----:B------:R-:W-:-:S04]  /*14d0*/  IMAD R9, R9, R0, RZ ;  /* 0x0000000009097224 */ /* 0x000fc800078e02ff */
[----:B------:R-:W-:-:S04]  /*14e0*/  IMAD.HI.U32 R9, R3, R9, R2 ;  /* 0x0000000903097227 */ /* 0x000fc800078e0002 */
[----:B------:R-:W-:-:S04]  /*14f0*/  IMAD.MOV.U32 R3, RZ, RZ, R10 ;  /* 0x000000ffff037224 */ /* 0x000fc800078e000a */
[----:B------:R-:W-:-:S05]  /*1500*/  IMAD.HI.U32 R2, R9, R3, RZ ;  /* 0x0000000309027227 */ /* 0x000fca00078e00ff */
[----:B------:R-:W-:-:S05]  /*1510*/  IADD3 R8, PT, PT, -R2, RZ, RZ ;  /* 0x000000ff02087210 */ /* 0x000fca0007ffe1ff */
[----:B------:R-:W-:-:S05]  /*1520*/  IMAD R3, R0, R8, R3 ;  /* 0x0000000800037224 */ /* 0x000fca00078e0203 */
[----:B------:R-:W-:-:S13]  /*1530*/  ISETP.GT.U32.AND P2, PT, R0, R3, PT ;  /* 0x000000030000720c */ /* 0x000fda0003f44070 */
[----:B------:R-:W-:Y:S01]  /*1540*/  @!P2 IMAD.IADD R3, R3, 0x1, -R0 ;  /* 0x000000010303a824 */ /* 0x000fe200078e0a00 */
[----:B------:R-:W-:Y:S02]  /*1550*/  @!P2 IADD3 R2, PT, PT, R2, 0x1, RZ ;  /* 0x000000010202a810 */ /* 0x000fe40007ffe0ff */
[----:B------:R-:W-:Y:S02]  /*1560*/  ISETP.NE.AND P2, PT, R5, RZ, PT ;  /* 0x000000ff0500720c */ /* 0x000fe40003f45270 */
[----:B------:R-:W-:Y:S02]  /*1570*/  ISETP.GE.U32.AND P1, PT, R3, R0, PT ;  /* 0x000000000300720c */ /* 0x000fe40003f26070 */
[----:B------:R-:W-:-:S04]  /*1580*/  LOP3.LUT R0, R4, R5, RZ, 0x3c, !PT ;  /* 0x0000000504007212 */ /* 0x000fc800078e3cff */
[----:B------:R-:W-:Y:S02]  /*1590*/  ISETP.GE.AND P0, PT, R0, RZ, PT ;  /* 0x000000ff0000720c */ /* 0x000fe40003f06270 */
[----:B------:R-:W-:-:S04]  /*15a0*/  MOV R0, 0x0 ;  /* 0x0000000000007802 */ /* 0x000fc80000000f00 */
[----:B------:R0:W2:Y:S01]  /*15b0*/  LDC.64 R8, c[0x4][R0] ;  /* 0x0100000000087b82 */ /* 0x0000a20000000a00 */
[----:B------:R-:W-:-:S06]  /*15c0*/  @P1 VIADD R2, R2, 0x1 ;  /* 0x0000000102021836 */ /* 0x000fcc0000000000 */
[----:B------:R-:W-:Y:S02]  /*15d0*/  @!P0 IADD3 R2, PT, PT, -R2, RZ, RZ ;  /* 0x000000ff02028210 */ /* 0x000fe40007ffe1ff */
[----:B------:R-:W-:-:S05]  /*15e0*/  @!P2 LOP3.LUT R2, RZ, R5, RZ, 0x33, !PT ;  /* 0x00000005ff02a212 */ /* 0x000fca00078e33ff */
[----:B------:R-:W-:-:S04]  /*15f0*/  IMAD.MOV R3, RZ, RZ, -R2 ;  /* 0x000000ffff037224 */ /* 0x000fc800078e0a02 */
[----:B------:R-:W-:Y:S01]  /*1600*/  IMAD R3, R5, R3, R4 ;  /* 0x0000000305037224 */ /* 0x000fe200078e0204 */
[----:B-1----:R-:W-:Y:S01]  /*1610*/  MOV R4, UR4 ;  /* 0x0000000400047c02 */ /* 0x002fe20008000f00 */
[----:B------:R-:W-:-:S03]  /*1620*/  IMAD.U32 R5, RZ, RZ, UR5 ;  /* 0x00000005ff057e24 */ /* 0x000fc6000f8e00ff */
[----:B------:R0:W-:Y:S04]  /*1630*/  STL.64 [R1], R2 ;  /* 0x0000000201007387 */ /* 0x0001e80000100a00 */
[----:B------:R-:W-:-:S07]  /*1640*/  LEPC R20, `(.L_x_40) ;  /* 0x000000001014794e */ /* 0x000fce0000000000 */
[----:B0-2---:R-:W-:Y:S05]  /*1650*/  CALL.ABS.NOINC R8 ;  /* 0x0000000008007343 */ /* 0x005fea0003c00000 */
.L_x_40:
[----:B------:R-:W-:Y:S05]  /*1660*/  EXIT ;  /* 0x000000000000794d */ /* 0x000fea0003800000 */
        .weak           $__internal_1_$__cuda_sm20_sqrt_rn_f32_slowpath
        .type           $__internal_1_$__cuda_sm20_sqrt_rn_f32_slowpath,@function
        .size           $__internal_1_$__cuda_sm20_sqrt_rn_f32_slowpath,($__internal_2_$__cuda_sm3x_div_rn_noftz_f32_slowpath - $__internal_1_$__cuda_sm20_sqrt_rn_f32_slowpath)
$__internal_1_$__cuda_sm20_sqrt_rn_f32_slowpath:
[----:B------:R-:W-:-:S13]  /*1670*/  LOP3.LUT P0, RZ, R0, 0x7fffffff, RZ, 0xc0, !PT ;  /* 0x7fffffff00ff7812 */ /* 0x000fda000780c0ff */
[----:B------:R-:W-:Y:S01]  /*1680*/  @!P0 MOV R2, R0 ;  /* 0x0000000000028202 */ /* 0x000fe20000000f00 */
[----:B------:R-:W-:Y:S06]  /*1690*/  @!P0 BRA `(.L_x_41) ;  /* 0x0000000000408947 */ /* 0x000fec0003800000 */
[----:B------:R-:W-:-:S13]  /*16a0*/  FSETP.GEU.FTZ.AND P0, PT, R0, RZ, PT ;  /* 0x000000ff0000720b */ /* 0x000fda0003f1e000 */
[----:B------:R-:W-:Y:S01]  /*16b0*/  @!P0 IMAD.MOV.U32 R2, RZ, RZ, 0x7fffffff ;  /* 0x7fffffffff028424 */ /* 0x000fe200078e00ff */
[----:B------:R-:W-:Y:S06]  /*16c0*/  @!P0 BRA `(.L_x_41) ;  /* 0x0000000000348947 */ /* 0x000fec0003800000 */
[----:B------:R-:W-:-:S13]  /*16d0*/  FSETP.GTU.FTZ.AND P0, PT, |R0|, +INF , PT ;  /* 0x7f8000000000780b */ /* 0x000fda0003f1c200 */
[----:B------:R-:W-:Y:S01]  /*16e0*/  @P0 FADD.FTZ R2, R0, 1 ;  /* 0x3f80000000020421 */ /* 0x000fe20000010000 */
[----:B------:R-:W-:Y:S06]  /*16f0*/  @P0 BRA `(.L_x_41) ;  /* 0x0000000000280947 */ /* 0x000fec0003800000 */
[----:B------:R-:W-:-:S13]  /*1700*/  FSETP.NEU.FTZ.AND P0, PT, |R0|, +INF , PT ;  /* 0x7f8000000000780b */ /* 0x000fda0003f1d200 */
[----:B------:R-:W-:-:S04]  /*1710*/  @P0 FFMA R3, R0, 1.84467440737095516160e+19, RZ ;  /* 0x5f80000000030823 */ /* 0x000fc800000000ff */
[----:B------:R-:W0:Y:S02]  /*1720*/  @P0 MUFU.RSQ R2, R3 ;  /* 0x0000000300020308 */ /* 0x000e240000001400 */
[----:B0-----:R-:W-:Y:S01]  /*1730*/  @P0 FMUL.FTZ R10, R3, R2 ;  /* 0x00000002030a0220 */ /* 0x001fe20000410000 */
[----:B------:R-:W-:Y:S01]  /*1740*/  @P0 FMUL.FTZ R11, R2, 0.5 ;  /* 0x3f000000020b0820 */ /* 0x000fe20000410000 */
[----:B------:R-:W-:Y:S02]  /*1750*/  @!P0 MOV R2, R0 ;  /* 0x0000000000028202 */ /* 0x000fe40000000f00 */
[----:B------:R-:W-:-:S04]  /*1760*/  @P0 FADD.FTZ R9, -R10, -RZ ;  /* 0x800000ff0a090221 */ /* 0x000fc80000010100 */
[----:B------:R-:W-:-:S04]  /*1770*/  @P0 FFMA R9, R10, R9, R3 ;  /* 0x000000090a090223 */ /* 0x000fc80000000003 */
[----:B------:R-:W-:-:S04]  /*1780*/  @P0 FFMA R9, R9, R11, R10 ;  /* 0x0000000b09090223 */ /* 0x000fc8000000000a */
[----:B------:R-:W-:-:S07]  /*1790*/  @P0 FMUL.FTZ R2, R9, 2.3283064365386962891e-10 ;  /* 0x2f80000009020820 */ /* 0x000fce0000410000 */
.L_x_41:
[----:B------:R-:W-:Y:S01]  /*17a0*/  IMAD.MOV.U32 R0, RZ, RZ, R2 ;  /* 0x000000ffff007224 */ /* 0x000fe200078e0002 */
[----:B------:R-:W-:Y:S01]  /*17b0*/  MOV R2, R12 ;  /* 0x0000000c00027202 */ /* 0x000fe20000000f00 */
[----:B------:R-:W-:-:S04]  /*17c0*/  IMAD.MOV.U32 R3, RZ, RZ, 0x0 ;  /* 0x00000000ff037424 */ /* 0x000fc800078e00ff */
[----:B------:R-:W-:Y:S05]  /*17d0*/  RET.REL.NODEC R2 `(_Z11CalPCC_CUDAiiPKiiiPfS1_) ;  /* 0xffffffe802087950 */ /* 0x000fea0003c3ffff */
        .weak           $__internal_2_$__cuda_sm3x_div_rn_noftz_f32_slowpath
        .type           $__internal_2_$__cuda_sm3x_div_rn_noftz_f32_slowpath,@function
        .size           $__internal_2_$__cuda_sm3x_div_rn_noftz_f32_slowpath,(.L_x_57 - $__internal_2_$__cuda_sm3x_div_rn_noftz_f32_slowpath)
$__internal_2_$__cuda_sm3x_div_rn_noftz_f32_slowpath:
[----:B------:R-:W-:Y:S01]  /*17e0*/  SHF.R.U32.HI R8, RZ, 0x17, R3 ;  /* 0x00000017ff087819 */ /* 0x000fe20000011603 */
[----:B------:R-:W-:Y:S01]  /*17f0*/  BSSY.RECONVERGENT B1, `(.L_x_42) ;  /* 0x0000062000017945 */ /* 0x000fe20003800200 */
[----:B------:R-:W-:Y:S02]  /*1800*/  SHF.R.U32.HI R5, RZ, 0x17, R0 ;  /* 0x00000017ff057819 */ /* 0x000fe40000011600 */
[----:B------:R-:W-:Y:S02]  /*1810*/  LOP3.LUT R12, R8, 0xff, RZ, 0xc0, !PT ;  /* 0x000000ff080c7812 */ /* 0x000fe400078ec0ff */
[----:B------:R-:W-:Y:S02]  /*1820*/  LOP3.LUT R10, R5, 0xff, RZ, 0xc0, !PT ;  /* 0x000000ff050a7812 */ /* 0x000fe400078ec0ff */
[----:B------:R-:W-:-:S03]  /*1830*/  IADD3 R9, PT, PT, R12, -0x1, RZ ;  /* 0xffffffff0c097810 */ /* 0x000fc60007ffe0ff */
[----:B------:R-:W-:Y:S01]  /*1840*/  VIADD R8, R10, 0xffffffff ;  /* 0xffffffff0a087836 */ /* 0x000fe20000000000 */
[----:B------:R-:W-:-:S04]  /*1850*/  ISETP.GT.U32.AND P0, PT, R9, 0xfd, PT ;  /* 0x000000fd0900780c */ /* 0x000fc80003f04070 */
[----:B------:R-:W-:-:S13]  /*1860*/  ISETP.GT.U32.OR P0, PT, R8, 0xfd, P0 ;  /* 0x000000fd0800780c */ /* 0x000fda0000704470 */
[----:B------:R-:W-:Y:S01]  /*1870*/  @!P0 MOV R5, RZ ;  /* 0x000000ff00058202 */ /* 0x000fe20000000f00 */
        /* <DEDUP_REMOVED lines=19> */
[----:B------:R-:W-:Y:S01]  /*19b0*/  @P0 IMAD.MOV.U32 R5, RZ, RZ, RZ ;  /* 0x000000ffff050224 */ /* 0x000fe200078e00ff */
[----:B------:R-:W-:Y:S01]  /*19c0*/  @!P0 MOV R5, 0xffffffc0 ;  /* 0xffffffc000058802 */ /* 0x000fe20000000f00 */
[----:B------:R-:W-:Y:S01]  /*19d0*/  @!P0 FFMA R0, R0, 1.84467440737095516160e+19, RZ ;  /* 0x5f80000000008823 */ /* 0x000fe200000000ff */
[----:B------:R-:W-:-:S03]  /*19e0*/  @!P1 FFMA R3, R3, 1.84467440737095516160e+19, RZ ;  /* 0x5f80000003039823 */ /* 0x000fc600000000ff */
[----:B------:R-:W-:-:S07]  /*19f0*/  @!P1 VIADD R5, R5, 0x40 ;  /* 0x0000004005059836 */ /* 0x000fce0000000000 */
.L_x_43:
[----:B------:R-:W-:Y:S01]  /*1a00*/  LEA R8, R12, 0xc0800000, 0x17 ;  /* 0xc08000000c087811 */ /* 0x000fe200078eb8ff */
[----:B------:R-:W-:Y:S03]  /*1a10*/  BSSY.RECONVERGENT B2, `(.L_x_48) ;  /* 0x0000036000027945 */ /* 0x000fe60003800200 */
[----:B------:R-:W-:Y:S01]  /*1a20*/  IADD3 R8, PT, PT, -R8, R3, RZ ;  /* 0x0000000308087210 */ /* 0x000fe20007ffe1ff */
[----:B------:R-:W-:-:S03]  /*1a30*/  VIADD R3, R10, 0xffffff81 ;  /* 0xffffff810a037836 */ /* 0x000fc60000000000 */
[----:B------:R0:W1:Y:S01]  /*1a40*/  MUFU.RCP R9, R8 ;  /* 0x0000000800097308 */ /* 0x0000620000001000 */
[----:B------:R-:W-:Y:S01]  /*1a50*/  FADD.FTZ R11, -R8, -RZ ;  /* 0x800000ff080b7221 */ /* 0x000fe20000010100 */
[C---:B------:R-:W-:Y:S01]  /*1a60*/  IMAD R0, R3.reuse, -0x800000, R0 ;  /* 0xff80000003007824 */ /* 0x040fe200078e0200 */
[----:B0-----:R-:W-:-:S04]  /*1a70*/  IADD3 R8, PT, PT, R3, 0x7f, -R12 ;  /* 0x0000007f03087810 */ /* 0x001fc80007ffe80c */
[----:B------:R-:W-:Y:S01]  /*1a80*/  IADD3 R8, PT, PT, R8, R5, RZ ;  /* 0x0000000508087210 */ /* 0x000fe20007ffe0ff */
[----:B-1----:R-:W-:-:S04]  /*1a90*/  FFMA R10, R9, R11, 1 ;  /* 0x3f800000090a7423 */ /* 0x002fc8000000000b */
[----:B------:R-:W-:-:S04]  /*1aa0*/  FFMA R14, R9, R10, R9 ;  /* 0x0000000a090e7223 */ /* 0x000fc80000000009 */
[----:B------:R-:W-:-:S04]  /*1ab0*/  FFMA R9, R0, R14, RZ ;  /* 0x0000000e00097223 */ /* 0x000fc800000000ff */
[----:B------:R-:W-:-:S04]  /*1ac0*/  FFMA R10, R11, R9, R0 ;  /* 0x000000090b0a7223 */ /* 0x000fc80000000000 */
[----:B------:R-:W-:-:S04]  /*1ad0*/  FFMA R9, R14, R10, R9 ;  /* 0x0000000a0e097223 */ /* 0x000fc80000000009 */
[----:B------:R-:W-:-:S04]  /*1ae0*/  FFMA R10, R11, R9, R0 ;  /* 0x000000090b0a7223 */ /* 0x000fc80000000000 */
[----:B------:R-:W-:-:S05]  /*1af0*/  FFMA R0, R14, R10, R9 ;  /* 0x0000000a0e007223 */ /* 0x000fca0000000009 */
[----:B------:R-:W-:-:S04]  /*1b00*/  SHF.R.U32.HI R3, RZ, 0x17, R0 ;  /* 0x00000017ff037819 */ /* 0x000fc80000011600 */
[----:B------:R-:W-:-:S04]  /*1b10*/  LOP3.LUT R3, R3, 0xff, RZ, 0xc0, !PT ;  /* 0x000000ff03037812 */ /* 0x000fc800078ec0ff */
[----:B------:R-:W-:-:S05]  /*1b20*/  IADD3 R11, PT, PT, R3, R8, RZ ;  /* 0x00000008030b7210 */ /* 0x000fca0007ffe0ff */
        /* <DEDUP_REMOVED lines=11> */
[CCC-:B------:R-:W-:Y:S01]  /*1be0*/  FFMA.RM R8, R14.reuse, R10.reuse, R9.reuse ;  /* 0x0000000a0e087223 */ /* 0x1c0fe20000004009 */
[C---:B------:R-:W-:Y:S02]  /*1bf0*/  ISETP.NE.AND P2, PT, R11.reuse, RZ, PT ;  /* 0x000000ff0b00720c */ /* 0x040fe40003f45270 */
[----:B------:R-:W-:Y:S02]  /*1c00*/  ISETP.NE.AND P1, PT, R11, RZ, PT ;  /* 0x000000ff0b00720c */ /* 0x000fe40003f25270 */
[----:B------:R-:W-:Y:S01]  /*1c10*/  LOP3.LUT R5, R3, 0x7fffff, RZ, 0xc0, !PT ;  /* 0x007fffff03057812 */ /* 0x000fe200078ec0ff */
[----:B------:R-:W-:Y:S01]  /*1c20*/  FFMA.RP R3, R14, R10, R9 ;  /* 0x0000000a0e037223 */ /* 0x000fe20000008009 */
[----:B------:R-:W-:Y:S02]  /*1c30*/  IADD3 R10, PT, PT, R11, 0x20, RZ ;  /* 0x000000200b0a7810 */ /* 0x000fe40007ffe0ff */
[----:B------:R-:W-:-:S02]  /*1c40*/  LOP3.LUT R5, R5, 0x800000, RZ, 0xfc, !PT ;  /* 0x0080000005057812 */ /* 0x000fc400078efcff */
[----:B------:R-:W-:Y:S02]  /*1c50*/  IADD3 R9, PT, PT, -R11, RZ, RZ ;  /* 0x000000ff0b097210 */ /* 0x000fe40007ffe1ff */
[----:B------:R-:W-:Y:S02]  /*1c60*/  SHF.L.U32 R10, R5, R10, RZ ;  /* 0x0000000a050a7219 */ /* 0x000fe400000006ff */
[----:B------:R-:W-:Y:S02]  /*1c70*/  FSETP.NEU.FTZ.AND P0, PT, R3, R8, PT ;  /* 0x000000080300720b */ /* 0x000fe40003f1d000 */
[----:B------:R-:W-:Y:S02]  /*1c80*/  SEL R8, R9, RZ, P2 ;  /* 0x000000ff09087207 */ /* 0x000fe40001000000 */
[----:B------:R-:W-:Y:S02]  /*1c90*/  ISETP.NE.AND P1, PT, R10, RZ, P1 ;  /* 0x000000ff0a00720c */ /* 0x000fe40000f25270 */
[----:B------:R-:W-:-:S02]  /*1ca0*/  SHF.R.U32.HI R8, RZ, R8, R5 ;  /* 0x00000008ff087219 */ /* 0x000fc40000011605 */
[----:B------:R-:W-:Y:S02]  /*1cb0*/  PLOP3.LUT P0, PT, P0, P1, PT, 0xf8, 0x8f ;  /* 0x00000000008f781c */ /* 0x000fe40000703f70 */
[----:B------:R-:W-:Y:S02]  /*1cc0*/  SHF.R.U32.HI R10, RZ, 0x1, R8 ;  /* 0x00000001ff0a7819 */ /* 0x000fe40000011608 */
[----:B------:R-:W-:-:S04]  /*1cd0*/  SEL R3, RZ, 0x1, !P0 ;  /* 0x00000001ff037807 */ /* 0x000fc80004000000 */
[----:B------:R-:W-:-:S04]  /*1ce0*/  LOP3.LUT R3, R3, 0x1, R10, 0xf8, !PT ;  /* 0x0000000103037812 */ /* 0x000fc800078ef80a */
[----:B------:R-:W-:-:S05]  /*1cf0*/  LOP3.LUT R3, R3, R8, RZ, 0xc0, !PT ;  /* 0x0000000803037212 */ /* 0x000fca00078ec0ff */
[----:B------:R-:W-:-:S05]  /*1d00*/  IMAD.IADD R3, R10, 0x1, R3 ;  /* 0x000000010a037824 */ /* 0x000fca00078e0203 */
[----:B------:R-:W-:Y:S01]  /*1d10*/  LOP3.LUT R0, R3, R0, RZ, 0xfc, !PT ;  /* 0x0000000003007212 */ /* 0x000fe200078efcff */
[----:B------:R-:W-:Y:S06]  /*1d20*/  BRA `(.L_x_51) ;  /* 0x0000000000107947 */ /* 0x000fec0003800000 */
.L_x_50:
[----:B------:R-:W-:-:S04]  /*1d30*/  LOP3.LUT R0, R0, 0x80000000, RZ, 0xc0, !PT ;  /* 0x8000000000007812 */ /* 0x000fc800078ec0ff */
[----:B------:R-:W-:Y:S01]  /*1d40*/  LOP3.LUT R0, R0, 0x7f800000, RZ, 0xfc, !PT ;  /* 0x7f80000000007812 */ /* 0x000fe200078efcff */
[----:B------:R-:W-:Y:S06]  /*1d50*/  BRA `(.L_x_51) ;  /* 0x0000000000047947 */ /* 0x000fec0003800000 */
.L_x_49:
[----:B------:R-:W-:-:S07]  /*1d60*/  LEA R0, R8, R0, 0x17 ;  /* 0x0000000008007211 */ /* 0x000fce00078eb8ff */
.L_x_51:
[----:B------:R-:W-:Y:S05]  /*1d70*/  BSYNC.RECONVERGENT B2 ;  /* 0x0000000000027941 */ /* 0x000fea0003800200 */
.L_x_48:
[----:B------:R-:W-:Y:S05]  /*1d80*/  BRA `(.L_x_52) ;  /* 0x0000000000207947 */ /* 0x000fea0003800000 */
.L_x_47:
[----:B------:R-:W-:-:S04]  /*1d90*/  LOP3.LUT R0, R3, 0x80000000, R0, 0x48, !PT ;  /* 0x8000000003007812 */ /* 0x000fc800078e4800 */
[----:B------:R-:W-:Y:S01]  /*1da0*/  LOP3.LUT R0, R0, 0x7f800000, RZ, 0xfc, !PT ;  /* 0x7f80000000007812 */ /* 0x000fe200078efcff */
[----:B------:R-:W-:Y:S06]  /*1db0*/  BRA `(.L_x_52) ;  /* 0x0000000000147947 */ /* 0x000fec0003800000 */
.L_x_46:
[----:B------:R-:W-:Y:S01]  /*1dc0*/  LOP3.LUT R0, R3, 0x80000000, R0, 0x48, !PT ;  /* 0x8000000003007812 */ /* 0x000fe200078e4800 */
[----:B------:R-:W-:Y:S06]  /*1dd0*/  BRA `(.L_x_52) ;  /* 0x00000000000c7947 */ /* 0x000fec0003800000 */
.L_x_45:
[----:B------:R-:W0:Y:S01]  /*1de0*/  MUFU.RSQ R0, -QNAN ;  /* 0xffc0000000007908 */ /* 0x000e220000001400 */
[----:B------:R-:W-:Y:S05]  /*1df0*/  BRA `(.L_x_52) ;  /* 0x0000000000047947 */ /* 0x000fea0003800000 */
.L_x_44:
[----:B------:R-:W-:-:S07]  /*1e00*/  FADD.FTZ R0, R0, R3 ;  /* 0x0000000300007221 */ /* 0x000fce0000010000 */
.L_x_52:
[----:B------:R-:W-:Y:S05]  /*1e10*/  BSYNC.RECONVERGENT B1 ;  /* 0x0000000000017941 */ /* 0x000fea0003800200 */
.L_x_42:
[----:B------:R-:W-:-:S04]  /*1e20*/  HFMA2 R3, -RZ, RZ, 0, 0 ;  /* 0x00000000ff037431 */ /* 0x000fc800000001ff */
[----:B0-----:R-:W-:Y:S05]  /*1e30*/  RET.REL.NODEC R2 `(_Z11CalPCC_CUDAiiPKiiiPfS1_) ;  /* 0xffffffe002707950 */ /* 0x001fea0003c3ffff */
.L_x_53:
        /* <DEDUP_REMOVED lines=12> */
.L_x_57:


//--------------------- .nv.global.init           --------------------------
	.section	.nv.global.init,"aw",@progbits
.nv.global.init:
	.type		$str,@object
	.size		$str,(.L_0 - $str)
$str:
        /*0000*/ 	.byte	0x20, 0x28, 0x25, 0x64, 0x2c, 0x20, 0x25, 0x64, 0x29, 0x0a, 0x00
.L_0:


//--------------------- .nv.shared._Z11CalSSD_CUDAPKiiiS0_ii --------------------------
	.section	.nv.shared._Z11CalSSD_CUDAPKiiiS0_ii,"aw",@nobits
	.sectionflags	@""
	.align	16
	.zero		1024


//--------------------- .nv.shared.reserved.0     --------------------------
	.section	.nv.shared.reserved.0,"aw",@nobits
	.weak		__nv_reservedSMEM_offset_0_alias
	.size		__nv_reservedSMEM_offset_0_alias, 0, 64
	.other		__nv_reservedSMEM_offset_0_alias,@"STO_CUDA_RESERVED_SHARED STV_DEFAULT"
__nv_reservedSMEM_offset_0_alias:
	.zero		0
	.zero		64


//--------------------- .nv.shared._Z14CalSource_CUDAPKiiiPfS1_ --------------------------
	.section	.nv.shared._Z14CalSource_CUDAPKiiiPfS1_,"aw",@nobits
	.sectionflags	@""
	.align	16
	.zero		1024


//--------------------- .nv.shared._Z11CalPCC_CUDAiiPKiiiPfS1_ --------------------------
	.section	.nv.shared._Z11CalPCC_CUDAiiPKiiiPfS1_,"aw",@nobits
	.sectionflags	@""
	.align	16
	.zero		1024


//--------------------- .nv.constant0._Z11CalSSD_CUDAPKiiiS0_ii --------------------------
	.section	.nv.constant0._Z11CalSSD_CUDAPKiiiS0_ii,"a",@progbits
	.sectionflags	@""
	.align	4
.nv.constant0._Z11CalSSD_CUDAPKiiiS0_ii:
	.zero		928


//--------------------- .nv.constant0._Z14CalSource_CUDAPKiiiPfS1_ --------------------------
	.section	.nv.constant0._Z14CalSource_CUDAPKiiiPfS1_,"a",@progbits
	.sectionflags	@""
	.align	4
.nv.constant0._Z14CalSource_CUDAPKiiiPfS1_:
	.zero		928


//--------------------- .nv.constant0._Z11CalPCC_CUDAiiPKiiiPfS1_ --------------------------
	.section	.nv.constant0._Z11CalPCC_CUDAiiPKiiiPfS1_,"a",@progbits
	.sectionflags	@""
	.align	4
.nv.constant0._Z11CalPCC_CUDAiiPKiiiPfS1_:
	.zero		936


//--------------------- SYMBOLS --------------------------

	.type		.nv.reservedSmem.offset0,@object
	.size		.nv.reservedSmem.offset0,0x4
	.type		.nv.reservedSmem.cap,@object
	.size		.nv.reservedSmem.cap,0x4
	.type		vprintf,@function
